# CuTe-DSL kernel — source=cudnn_frontend_dsl family=gemm_swiglu
# config = {"ab_dtype": "Float8E4M3FN", "c_dtype": "BFloat16", "mma_mn": [64, 128], "cluster_mn": [4, 2]}


// ===== COMPILED SASS (sm_100a) =====

	.target	sm_100a

	.elftype	@"ET_EXEC"


//--------------------- .note.nv.tkinfo           --------------------------
	.section	.note.nv.tkinfo,"",@"SHT_NOTE"
	.sectionflags	@"SHF_NOTE_NV_TKINFO"
	.tkinfo
        /*0018*/ 	.word	0x00000081
        /*0030*/ 	.string	""
        /*0030*/ 	.string	"ptxas"
        /*0030*/ 	.string	"Cuda compilation tools, release 12.9, V12.9.83"
        /*0030*/ 	.string	"Build system must define TOOLS_VERSION_EXTENDED"
        /*0030*/ 	.string	"-O 3 -arch sm_100a "



//--------------------- .note.nv.cuver            --------------------------
	.section	.note.nv.cuver,"",@"SHT_NOTE"
	.sectionflags	@"SHF_NOTE_NV_CUVER"
        /*0018*/ 	.short	0x0001
        /*001a*/ 	.short	0x0064
        /*001c*/ 	.short	0x0001
        /*001e*/ 	.short	0x0000
        /*0020*/ 	.short	0x0001
        /*0022*/ 	.short	0x0000


//--------------------- .nv.info                  --------------------------
	.section	.nv.info,"",@"SHT_CUDA_INFO"
	.align	4


	//----- nvinfo : EIATTR_REGCOUNT
	.align		4
        /*0000*/ 	.byte	0x04, 0x2f
        /*0002*/ 	.short	(.L_4 - .L_3)
	.align		4
.L_3:
        /*0004*/ 	.word	index@(kernel_cutlass_kernel_cudnngemm_swigludense_gemm_persistent_swigluPersistentDenseGemmKernel_object_at__TiledMMA_ThrLayoutVMNK11110000_PermutationMNK____MMAAtom_ThrID10_ShapeMNK6412832_TVL_0)
        /*0008*/ 	.word	0x00000065


	//----- nvinfo : EIATTR_FRAME_SIZE
	.align		4
.L_4:
        /*000c*/ 	.byte	0x04, 0x11
        /*000e*/ 	.short	(.L_6 - .L_5)
	.align		4
.L_5:
        /*0010*/ 	.word	index@($__internal_2_$__cuda_sm10x_tcgen05_guardrail_trap_unallocated_columns_being_dealloced)
        /*0014*/ 	.word	0x00000000


	//----- nvinfo : EIATTR_FRAME_SIZE
	.align		4
.L_6:
        /*0018*/ 	.byte	0x04, 0x11
        /*001a*/ 	.short	(.L_8 - .L_7)
	.align		4
.L_7:
        /*001c*/ 	.word	index@($__internal_1_$__cuda_sm10x_tcgen05_guardrail_trap_phase_invalid_during_alloc)
        /*0020*/ 	.word	0x00000000


	//----- nvinfo : EIATTR_FRAME_SIZE
	.align		4
.L_8:
        /*0024*/ 	.byte	0x04, 0x11
        /*0026*/ 	.short	(.L_10 - .L_9)
	.align		4
.L_9:
        /*0028*/ 	.word	index@($__internal_0_$__cuda_sm10x_tcgen05_guardrail_trap_col_being_dealloced_not_returned_by_alloc)
        /*002c*/ 	.word	0x00000000


	//----- nvinfo : EIATTR_FRAME_SIZE
	.align		4
.L_10:
        /*0030*/ 	.byte	0x04, 0x11
        /*0032*/ 	.short	(.L_12 - .L_11)
	.align		4
.L_11:
        /*0034*/ 	.word	index@(kernel_cutlass_kernel_cudnngemm_swigludense_gemm_persistent_swigluPersistentDenseGemmKernel_object_at__TiledMMA_ThrLayoutVMNK11110000_PermutationMNK____MMAAtom_ThrID10_ShapeMNK6412832_TVL_0)
        /*0038*/ 	.word	0x00000000


	//----- nvinfo : EIATTR_MIN_STACK_SIZE
	.align		4
.L_12:
        /*003c*/ 	.byte	0x04, 0x12
        /*003e*/ 	.short	(.L_14 - .L_13)
	.align		4
.L_13:
        /*0040*/ 	.word	index@(kernel_cutlass_kernel_cudnngemm_swigludense_gemm_persistent_swigluPersistentDenseGemmKernel_object_at__TiledMMA_ThrLayoutVMNK11110000_PermutationMNK____MMAAtom_ThrID10_ShapeMNK6412832_TVL_0)
        /*0044*/ 	.word	0x00000000
.L_14:


//--------------------- .nv.info.kernel_cutlass_kernel_cudnngemm_swigludense_gemm_persistent_swigluPersistentDenseGemmKernel_object_at__TiledMMA_ThrLayoutVMNK11110000_PermutationMNK____MMAAtom_ThrID10_ShapeMNK6412832_TVL_0 --------------------------
	.section	.nv.info.kernel_cutlass_kernel_cudnngemm_swigludense_gemm_persistent_swigluPersistentDenseGemmKernel_object_at__TiledMMA_ThrLayoutVMNK11110000_PermutationMNK____MMAAtom_ThrID10_ShapeMNK6412832_TVL_0,"",@"SHT_CUDA_INFO"
	.sectionflags	@""
	.align	4


	//----- nvinfo : EIATTR_CUDA_API_VERSION
	.align		4
        /*0000*/ 	.byte	0x04, 0x37
        /*0002*/ 	.short	(.L_16 - .L_15)
.L_15:
        /*0004*/ 	.word	0x00000081


	//----- nvinfo : EIATTR_KPARAM_INFO
	.align		4
.L_16:
        /*0008*/ 	.byte	0x04, 0x17
        /*000a*/ 	.short	(.L_18 - .L_17)
.L_17:
        /*000c*/ 	.word	0x00000000
        /*0010*/ 	.short	0x0008
        /*0012*/ 	.short	0x0264
        /*0014*/ 	.byte	0x00, 0xf0, 0x11, 0x00


	//----- nvinfo : EIATTR_KPARAM_INFO
	.align		4
.L_18:
        /*0018*/ 	.byte	0x04, 0x17
        /*001a*/ 	.short	(.L_20 - .L_19)
.L_19:
        /*001c*/ 	.word	0x00000000
        /*0020*/ 	.short	0x0007
        /*0022*/ 	.short	0x0258
        /*0024*/ 	.byte	0x00, 0xf0, 0x31, 0x00


	//----- nvinfo : EIATTR_KPARAM_INFO
	.align		4
.L_20:
        /*0028*/ 	.byte	0x04, 0x17
        /*002a*/ 	.short	(.L_22 - .L_21)
.L_21:
        /*002c*/ 	.word	0x00000000
        /*0030*/ 	.short	0x0006
        /*0032*/ 	.short	0x024c
        /*0034*/ 	.byte	0x00, 0xf0, 0x31, 0x00


	//----- nvinfo : EIATTR_KPARAM_INFO
	.align		4
.L_22:
        /*0038*/ 	.byte	0x04, 0x17
        /*003a*/ 	.short	(.L_24 - .L_23)
.L_23:
        /*003c*/ 	.word	0x00000000
        /*0040*/ 	.short	0x0005
        /*0042*/ 	.short	0x0240
        /*0044*/ 	.byte	0x00, 0xf0, 0x31, 0x00


	//----- nvinfo : EIATTR_KPARAM_INFO
	.align		4
.L_24:
        /*0048*/ 	.byte	0x04, 0x17
        /*004a*/ 	.short	(.L_26 - .L_25)
.L_25:
        /*004c*/ 	.word	0x00000000
        /*0050*/ 	.short	0x0004
        /*0052*/ 	.short	0x01c0
        /*0054*/ 	.byte	0x00, 0xf0, 0x01, 0x02


	//----- nvinfo : EIATTR_KPARAM_INFO
	.align		4
.L_26:
        /*0058*/ 	.byte	0x04, 0x17
        /*005a*/ 	.short	(.L_28 - .L_27)
.L_27:
        /*005c*/ 	.word	0x00000000
        /*0060*/ 	.short	0x0003
        /*0062*/ 	.short	0x0140
        /*0064*/ 	.byte	0x00, 0xf0, 0x01, 0x02


	//----- nvinfo : EIATTR_KPARAM_INFO
	.align		4
.L_28:
        /*0068*/ 	.byte	0x04, 0x17
        /*006a*/ 	.short	(.L_30 - .L_29)
.L_29:
        /*006c*/ 	.word	0x00000000
        /*0070*/ 	.short	0x0002
        /*0072*/ 	.short	0x00c0
        /*0074*/ 	.byte	0x00, 0xf0, 0x01, 0x02


	//----- nvinfo : EIATTR_KPARAM_INFO
	.align		4
.L_30:
        /*0078*/ 	.byte	0x04, 0x17
        /*007a*/ 	.short	(.L_32 - .L_31)
.L_31:
        /*007c*/ 	.word	0x00000000
        /*0080*/ 	.short	0x0001
        /*0082*/ 	.short	0x0040
        /*0084*/ 	.byte	0x00, 0xf0, 0x01, 0x02


	//----- nvinfo : EIATTR_KPARAM_INFO
	.align		4
.L_32:
        /*0088*/ 	.byte	0x04, 0x17
        /*008a*/ 	.short	(.L_34 - .L_33)
.L_33:
        /*008c*/ 	.word	0x00000000
        /*0090*/ 	.short	0x0000
        /*0092*/ 	.short	0x0000
        /*0094*/ 	.byte	0x00, 0xf0, 0x0d, 0x00


	//----- nvinfo : EIATTR_AT_ENTRY_FRAGMENTS
	.align		4
.L_34:
        /*0098*/ 	.byte	0x04, 0x4f
        /*009a*/ 	.short	(.L_36 - .L_35)


	//   ....[0]....
.L_35:
        /*009c*/ 	.word	0x00000004


	//----- nvinfo : EIATTR_RESERVED_SMEM_USED
	.align		4
.L_36:
        /*00a0*/ 	.byte	0x01, 0x41
	.zero		2


	//----- nvinfo : EIATTR_SPARSE_MMA_MASK
	.align		4
        /*00a4*/ 	.byte	0x03, 0x50
        /*00a6*/ 	.short	0x0000


	//----- nvinfo : EIATTR_TCGEN05_1CTA_USED
	.align		4
        /*00a8*/ 	.byte	0x01, 0x51
	.zero		2


	//----- nvinfo : EIATTR_MAXREG_COUNT
	.align		4
        /*00ac*/ 	.byte	0x03, 0x1b
        /*00ae*/ 	.short	0x00ff


	//----- nvinfo : EIATTR_NUM_BARRIERS
	.align		4
        /*00b0*/ 	.byte	0x02, 0x4c
        /*00b2*/ 	.byte	0x03
	.zero		1


	//----- nvinfo : EIATTR_INT_WARP_WIDE_INSTR_OFFSETS
	.align		4
        /*00b4*/ 	.byte	0x04, 0x31
        /*00b6*/ 	.short	(.L_38 - .L_37)


	//   ....[0]....
.L_37:
        /*00b8*/ 	.word	0x00004010


	//   ....[1]....
        /*00bc*/ 	.word	0x00004050


	//----- nvinfo : EIATTR_COOP_GROUP_MASK_REGIDS
	.align		4
.L_38:
        /*00c0*/ 	.byte	0x04, 0x29
        /*00c2*/ 	.short	(.L_40 - .L_39)


	//   ....[0]....
.L_39:
        /*00c4*/ 	.word	0xffffffff


	//   ....[1]....
        /*00c8*/ 	.word	0xffffffff


	//   ....[2]....
        /*00cc*/ 	.word	0xffffffff


	//   ....[3]....
        /*00d0*/ 	.word	0xffffffff


	//   ....[4]....
        /*00d4*/ 	.word	0xffffffff


	//   ....[5]....
        /*00d8*/ 	.word	0xffffffff


	//   ....[6]....
        /*00dc*/ 	.word	0xffffffff


	//----- nvinfo : EIATTR_COOP_GROUP_INSTR_OFFSETS
	.align		4
.L_40:
        /*00e0*/ 	.byte	0x04, 0x28
        /*00e2*/ 	.short	(.L_42 - .L_41)


	//   ....[0]....
.L_41:
        /*00e4*/ 	.word	0x00000470


	//   ....[1]....
        /*00e8*/ 	.word	0x00000620


	//   ....[2]....
        /*00ec*/ 	.word	0x000006c0


	//   ....[3]....
        /*00f0*/ 	.word	0x00001aa0


	//   ....[4]....
        /*00f4*/ 	.word	0x00001d60


	//   ....[5]....
        /*00f8*/ 	.word	0x00003ea0


	//   ....[6]....
        /*00fc*/ 	.word	0x00004100


	//----- nvinfo : EIATTR_VRC_CTA_INIT_COUNT
	.align		4
.L_42:
        /*0100*/ 	.byte	0x02, 0x4a
        /*0102*/ 	.byte	0x80
	.zero		1


	//----- nvinfo : EIATTR_MBARRIER_INSTR_OFFSETS
	.align		4
        /*0104*/ 	.byte	0x04, 0x39
        /*0106*/ 	.short	(.L_44 - .L_43)


	//   ....[0]....
.L_43:
        /*0108*/ 	.word	0x00000340
        /*010c*/ 	.word	0x000000ff
        /*0110*/ 	.word	0x00000000
        /*0114*/ 	.short	0x0100
        /*0116*/ 	.byte	0x05
	.zero		1


	//   ....[1]....
        /*0118*/ 	.word	0x00000350
        /*011c*/ 	.word	0x000000ff
        /*0120*/ 	.word	0x00000008
        /*0124*/ 	.short	0x0100
        /*0126*/ 	.byte	0x05
	.zero		1


	//   ....[2]....
        /*0128*/ 	.word	0x00000360
        /*012c*/ 	.word	0x000000ff
        /*0130*/ 	.word	0x00000010
        /*0134*/ 	.short	0x0100
        /*0136*/ 	.byte	0x05
	.zero		1


	//   ....[3]....
        /*0138*/ 	.word	0x00000370
        /*013c*/ 	.word	0x000000ff
        /*0140*/ 	.word	0x00000018
        /*0144*/ 	.short	0x0100
        /*0146*/ 	.byte	0x05
	.zero		1


	//   ....[4]....
        /*0148*/ 	.word	0x00000380
        /*014c*/ 	.word	0x000000ff
        /*0150*/ 	.word	0x00000020
        /*0154*/ 	.short	0x0100
        /*0156*/ 	.byte	0x05
	.zero		1


	//   ....[5]....
        /*0158*/ 	.word	0x00000390
        /*015c*/ 	.word	0x000000ff
        /*0160*/ 	.word	0x00000028
        /*0164*/ 	.short	0x0100
        /*0166*/ 	.byte	0x05
	.zero		1


	//   ....[6]....
        /*0168*/ 	.word	0x000003a0
        /*016c*/ 	.word	0x000000ff
        /*0170*/ 	.word	0x00000030
        /*0174*/ 	.short	0x0100
        /*0176*/ 	.byte	0x05
	.zero		1


	//   ....[7]....
        /*0178*/ 	.word	0x000003b0
        /*017c*/ 	.word	0x000000ff
        /*0180*/ 	.word	0x00000038
        /*0184*/ 	.short	0x0100
        /*0186*/ 	.byte	0x05
	.zero		1


	//   ....[8]....
        /*0188*/ 	.word	0x000003c0
        /*018c*/ 	.word	0x000000ff
        /*0190*/ 	.word	0x00000040
        /*0194*/ 	.short	0x0100
        /*0196*/ 	.byte	0x05
	.zero		1


	//   ....[9]....
        /*0198*/ 	.word	0x000003d0
        /*019c*/ 	.word	0x000000ff
        /*01a0*/ 	.word	0x00000048
        /*01a4*/ 	.short	0x0100
        /*01a6*/ 	.byte	0x05
	.zero		1


	//   ....[10]....
        /*01a8*/ 	.word	0x000003e0
        /*01ac*/ 	.word	0x000000ff
        /*01b0*/ 	.word	0x00000050
        /*01b4*/ 	.short	0x0100
        /*01b6*/ 	.byte	0x05
	.zero		1


	//   ....[11]....
        /*01b8*/ 	.word	0x000003f0
        /*01bc*/ 	.word	0x000000ff
        /*01c0*/ 	.word	0x00000058
        /*01c4*/ 	.short	0x0100
        /*01c6*/ 	.byte	0x05
	.zero		1


	//   ....[12]....
        /*01c8*/ 	.word	0x00000400
        /*01cc*/ 	.word	0x000000ff
        /*01d0*/ 	.word	0x00000060
        /*01d4*/ 	.short	0x0100
        /*01d6*/ 	.byte	0x05
	.zero		1


	//   ....[13]....
        /*01d8*/ 	.word	0x00000410
        /*01dc*/ 	.word	0x000000ff
        /*01e0*/ 	.word	0x00000068
        /*01e4*/ 	.short	0x0100
        /*01e6*/ 	.byte	0x05
	.zero		1


	//   ....[14]....
        /*01e8*/ 	.word	0x00000590
        /*01ec*/ 	.word	0x000000ff
        /*01f0*/ 	.word	0x00000070
        /*01f4*/ 	.short	0x0100
        /*01f6*/ 	.byte	0x06
	.zero		1


	//   ....[15]....
        /*01f8*/ 	.word	0x000005a0
        /*01fc*/ 	.word	0x000000ff
        /*0200*/ 	.word	0x00000078
        /*0204*/ 	.short	0x0100
        /*0206*/ 	.byte	0x06
	.zero		1


	//   ....[16]....
        /*0208*/ 	.word	0x000005b0
        /*020c*/ 	.word	0x000000ff
        /*0210*/ 	.word	0x00000080
        /*0214*/ 	.short	0x0100
        /*0216*/ 	.byte	0x06
	.zero		1


	//   ....[17]....
        /*0218*/ 	.word	0x000005c0
        /*021c*/ 	.word	0x000000ff
        /*0220*/ 	.word	0x00000088
        /*0224*/ 	.short	0x0100
        /*0226*/ 	.byte	0x06
	.zero		1


	//   ....[18]....
        /*0228*/ 	.word	0x00000b30
        /*022c*/ 	.word	0x000000ff
        /*0230*/ 	.word	0x00000038
        /*0234*/ 	.short	0x010a
        /*0236*/ 	.byte	0x07
	.zero		1


	//   ....[19]....
        /*0238*/ 	.word	0x00000ca0
        /*023c*/ 	.word	0x000000ff
        /*0240*/ 	.word	0x00000038
        /*0244*/ 	.short	0x010a
        /*0246*/ 	.byte	0x09
	.zero		1


	//   ....[20]....
        /*0248*/ 	.word	0x00000dc0
        /*024c*/ 	.word	0x000000ff
        /*0250*/ 	.word	0x00000038
        /*0254*/ 	.short	0x010a
        /*0256*/ 	.byte	0x20
	.zero		1


	//   ....[21]....
        /*0258*/ 	.word	0x00001180
        /*025c*/ 	.word	0x000000ff
        /*0260*/ 	.word	0x00000038
        /*0264*/ 	.short	0x010a
        /*0266*/ 	.byte	0x04
	.zero		1


	//   ....[22]....
        /*0268*/ 	.word	0x00001560
        /*026c*/ 	.word	0x000000ff
        /*0270*/ 	.word	0x00000000
        /*0274*/ 	.short	0x010a
        /*0276*/ 	.byte	0x06
	.zero		1


	//   ....[23]....
        /*0278*/ 	.word	0x00001590
        /*027c*/ 	.word	0x000000ff
        /*0280*/ 	.word	0x00000080
        /*0284*/ 	.short	0x010a
        /*0286*/ 	.byte	0x07
	.zero		1


	//   ....[24]....
        /*0288*/ 	.word	0x00001730
        /*028c*/ 	.word	0x000000ff
        /*0290*/ 	.word	0x00000000
        /*0294*/ 	.short	0x010a
        /*0296*/ 	.byte	0x05
	.zero		1


	//   ....[25]....
        /*0298*/ 	.word	0x00001890
        /*029c*/ 	.word	0x000000ff
        /*02a0*/ 	.word	0x00000000
        /*02a4*/ 	.short	0x010a
        /*02a6*/ 	.byte	0x06
	.zero		1


	//   ....[26]....
        /*02a8*/ 	.word	0x00001a30
        /*02ac*/ 	.word	0x00000002
        /*02b0*/ 	.word	0x00000080
        /*02b4*/ 	.short	0x010a
        /*02b6*/ 	.byte	0xff
	.zero		1


	//   ....[27]....
        /*02b8*/ 	.word	0x00002380
        /*02bc*/ 	.word	0x00000003
        /*02c0*/ 	.word	0x00000070
        /*02c4*/ 	.short	0x010a
        /*02c6*/ 	.byte	0xff
	.zero		1


	//   ....[28]....
        /*02c8*/ 	.word	0x00003c70
        /*02cc*/ 	.word	0x00000003
        /*02d0*/ 	.word	0x00000080
        /*02d4*/ 	.short	0x0101
        /*02d6*/ 	.byte	0xff
	.zero		1


	//   ....[29]....
        /*02d8*/ 	.word	0x00004160
        /*02dc*/ 	.word	0x00000002
        /*02e0*/ 	.word	0x00000038
        /*02e4*/ 	.short	0x010a
        /*02e6*/ 	.byte	0xff
	.zero		1


	//   ....[30]....
        /*02e8*/ 	.word	0x000041e0
        /*02ec*/ 	.word	0x00000002
        /*02f0*/ 	.word	0x00000038
        /*02f4*/ 	.short	0x010a
        /*02f6*/ 	.byte	0xff
	.zero		1


	//   ....[31]....
        /*02f8*/ 	.word	0x00004260
        /*02fc*/ 	.word	0x00000002
        /*0300*/ 	.word	0x00000080
        /*0304*/ 	.short	0x010a
        /*0306*/ 	.byte	0xff
	.zero		1


	//   ....[32]....
        /*0308*/ 	.word	0x000042e0
        /*030c*/ 	.word	0x00000002
        /*0310*/ 	.word	0x00000000
        /*0314*/ 	.short	0x010a
        /*0316*/ 	.byte	0xff
	.zero		1


	//   ....[33]....
        /*0318*/ 	.word	0x00004340
        /*031c*/ 	.word	0x00000002
        /*0320*/ 	.word	0x00000080
        /*0324*/ 	.short	0x010a
        /*0326*/ 	.byte	0xff
	.zero		1


	//   ....[34]....
        /*0328*/ 	.word	0x000043a0
        /*032c*/ 	.word	0x00000003
        /*0330*/ 	.word	0x00000070
        /*0334*/ 	.short	0x010a
        /*0336*/ 	.byte	0xff
	.zero		1


	//----- nvinfo : EIATTR_NUM_MBARRIERS
	.align		4
.L_44:
        /*0338*/ 	.byte	0x03, 0x38
        /*033a*/ 	.short	0x0012


	//----- nvinfo : EIATTR_EXIT_INSTR_OFFSETS
	.align		4
        /*033c*/ 	.byte	0x04, 0x1c
        /*033e*/ 	.short	(.L_46 - .L_45)


	//   ....[0]....
.L_45:
        /*0340*/ 	.word	0x00001a60


	//   ....[1]....
        /*0344*/ 	.word	0x00004120


	//----- nvinfo : EIATTR_REQNTID
	.align		4
.L_46:
        /*0348*/ 	.byte	0x04, 0x10
        /*034a*/ 	.short	(.L_48 - .L_47)
.L_47:
        /*034c*/ 	.word	0x000000c0
        /*0350*/ 	.word	0x00000001
        /*0354*/ 	.word	0x00000001


	//----- nvinfo : EIATTR_CRS_STACK_SIZE
	.align		4
.L_48:
        /*0358*/ 	.byte	0x04, 0x1e
        /*035a*/ 	.short	(.L_50 - .L_49)
.L_49:
        /*035c*/ 	.word	0x00000000


	//----- nvinfo : EIATTR_CBANK_PARAM_SIZE
	.align		4
.L_50:
        /*0360*/ 	.byte	0x03, 0x19
        /*0362*/ 	.short	0x0268


	//----- nvinfo : EIATTR_PARAM_CBANK
	.align		4
        /*0364*/ 	.byte	0x04, 0x0a
        /*0366*/ 	.short	(.L_52 - .L_51)
	.align		4
.L_51:
        /*0368*/ 	.word	index@(.nv.constant0.kernel_cutlass_kernel_cudnngemm_swigludense_gemm_persistent_swigluPersistentDenseGemmKernel_object_at__TiledMMA_ThrLayoutVMNK11110000_PermutationMNK____MMAAtom_ThrID10_ShapeMNK6412832_TVL_0)
        /*036c*/ 	.short	0x0380
        /*036e*/ 	.short	0x0268


	//----- nvinfo : EIATTR_SW_WAR
	.align		4
.L_52:
        /*0370*/ 	.byte	0x04, 0x36
        /*0372*/ 	.short	(.L_54 - .L_53)
.L_53:
        /*0374*/ 	.word	0x00000008
.L_54:


//--------------------- .nv.compat                --------------------------
	.section	.nv.compat,"",@"SHT_CUDA_COMPAT_INFO"
	.align	4
        /*0000*/ 	.byte	0x02, 0x02, 0x02, 0x00, 0x02, 0x05, 0x05, 0x00, 0x02, 0x03, 0x01, 0x00, 0x02, 0x06, 0x01, 0x00


//--------------------- .nv.callgraph             --------------------------
	.section	.nv.callgraph,"",@"SHT_CUDA_CALLGRAPH"
	.align	4
	.sectionentsize	8
	.align		4
        /*0000*/ 	.word	0x00000000
	.align		4
        /*0004*/ 	.word	0xffffffff
	.align		4
        /*0008*/ 	.word	0x00000000
	.align		4
        /*000c*/ 	.word	0xfffffffe
	.align		4
        /*0010*/ 	.word	0x00000000
	.align		4
        /*0014*/ 	.word	0xfffffffd
	.align		4
        /*0018*/ 	.word	0x00000000
	.align		4
        /*001c*/ 	.word	0xfffffffc


//--------------------- .text.kernel_cutlass_kernel_cudnngemm_swigludense_gemm_persistent_swigluPersistentDenseGemmKernel_object_at__TiledMMA_ThrLayoutVMNK11110000_PermutationMNK____MMAAtom_ThrID10_ShapeMNK6412832_TVL_0 --------------------------
	.section	.text.kernel_cutlass_kernel_cudnngemm_swigludense_gemm_persistent_swigluPersistentDenseGemmKernel_object_at__TiledMMA_ThrLayoutVMNK11110000_PermutationMNK____MMAAtom_ThrID10_ShapeMNK6412832_TVL_0,"ax",@progbits
	.align	128
        .global         kernel_cutlass_kernel_cudnngemm_swigludense_gemm_persistent_swigluPersistentDenseGemmKernel_object_at__TiledMMA_ThrLayoutVMNK11110000_PermutationMNK____MMAAtom_ThrID10_ShapeMNK6412832_TVL_0
        .type           kernel_cutlass_kernel_cudnngemm_swigludense_gemm_persistent_swigluPersistentDenseGemmKernel_object_at__TiledMMA_ThrLayoutVMNK11110000_PermutationMNK____MMAAtom_ThrID10_ShapeMNK6412832_TVL_0,@function
        .size           kernel_cutlass_kernel_cudnngemm_swigludense_gemm_persistent_swigluPersistentDenseGemmKernel_object_at__TiledMMA_ThrLayoutVMNK11110000_PermutationMNK____MMAAtom_ThrID10_ShapeMNK6412832_TVL_0,(.L_x_56 - kernel_cutlass_kernel_cudnngemm_swigludense_gemm_persistent_swigluPersistentDenseGemmKernel_object_at__TiledMMA_ThrLayoutVMNK11110000_PermutationMNK____MMAAtom_ThrID10_ShapeMNK6412832_TVL_0)
        .other          kernel_cutlass_kernel_cudnngemm_swigludense_gemm_persistent_swigluPersistentDenseGemmKernel_object_at__TiledMMA_ThrLayoutVMNK11110000_PermutationMNK____MMAAtom_ThrID10_ShapeMNK6412832_TVL_0,@"STO_CUDA_ENTRY STV_DEFAULT"
kernel_cutlass_kernel_cudnngemm_swigludense_gemm_persistent_swigluPersistentDenseGemmKernel_object_at__TiledMMA_ThrLayoutVMNK11110000_PermutationMNK____MMAAtom_ThrID10_ShapeMNK6412832_TVL_0:
.text.kernel_cutlass_kernel_cudnngemm_swigludense_gemm_persistent_swigluPersistentDenseGemmKernel_object_at__TiledMMA_ThrLayoutVMNK11110000_PermutationMNK____MMAAtom_ThrID10_ShapeMNK6412832_TVL_0:
[----:B------:R-:W1:Y:S08]  /*0000*/  LDC R1, c[0x0][0x37c] ;  /* 0x0000df00ff017b82 */ /* 0x000e700000000800 */
[----:B------:R-:W2:Y:S01]  /*0010*/  S2UR UR18, SR_CgaCtaId ;  /* 0x00000000001279c3 */ /* 0x000ea20000008800 */
[----:B------:R-:W3:Y:S01]  /*0020*/  S2R R0, SR_TID.X ;  /* 0x0000000000007919 */ /* 0x000ee20000002100 */
[----:B------:R-:W4:Y:S01]  /*0030*/  LDCU.U8 UR8, c[0x0][0x382] ;  /* 0x00007040ff0877ac */ /* 0x000f220008000000 */
[----:B------:R-:W5:Y:S01]  /*0040*/  LDCU.U8 UR4, c[0x0][0x381] ;  /* 0x00007020ff0477ac */ /* 0x000f620008000000 */
[----:B------:R-:W2:Y:S01]  /*0050*/  LDCU UR6, c[0x0][0x36c] ;  /* 0x00006d80ff0677ac */ /* 0x000ea20008000800 */
[----:B------:R-:W-:Y:S01]  /*0060*/  UMOV UR19, 0xf ;  /* 0x0000000f00137882 */ /* 0x000fe20000000000 */
[----:B----4-:R-:W-:-:S02]  /*0070*/  ULOP3.LUT UR8, UR8, 0x1, URZ, 0xc0, !UPT ;  /* 0x0000000108087892 */ /* 0x010fc4000f8ec0ff */
[----:B--2---:R-:W-:Y:S02]  /*0080*/  USHF.R.S32.HI UR5, URZ, 0x1f, UR18 ;  /* 0x0000001fff057899 */ /* 0x004fe40008011412 */
[----:B-----5:R-:W-:Y:S02]  /*0090*/  ULOP3.LUT UR4, UR4, 0x1, URZ, 0xc0, !UPT ;  /* 0x0000000104047892 */ /* 0x020fe4000f8ec0ff */
[----:B------:R-:W-:Y:S02]  /*00a0*/  ULEA.HI UR5, UR5, UR18, URZ, 0x2 ;  /* 0x0000001205057291 */ /* 0x000fe4000f8f10ff */
[----:B------:R-:W-:Y:S02]  /*00b0*/  UISETP.EQ.U32.AND UP4, UPT, UR6, 0x1, UPT ;  /* 0x000000010600788c */ /* 0x000fe4000bf82070 */
[----:B------:R-:W-:Y:S01]  /*00c0*/  USHF.R.S32.HI UR21, URZ, 0x2, UR5 ;  /* 0x00000002ff157899 */ /* 0x000fe20008011405 */
[----:B---3--:R-:W-:Y:S01]  /*00d0*/  SHF.R.U32.HI R69, RZ, 0x5, R0 ;  /* 0x00000005ff457819 */ /* 0x008fe20000011600 */
[----:B------:R-:W-:-:S02]  /*00e0*/  ULOP3.LUT UR22, UR5, 0xfffffffc, URZ, 0xc0, !UPT ;  /* 0xfffffffc05167892 */ /* 0x000fc4000f8ec0ff */
[----:B------:R-:W-:Y:S01]  /*00f0*/  ULEA.HI UR7, UR5, UR21, URZ, 0x1 ;  /* 0x0000001505077291 */ /* 0x000fe2000f8f08ff */
[C---:B------:R-:W-:Y:S01]  /*0100*/  ISETP.NE.AND P1, PT, R69.reuse, 0x5, PT ;  /* 0x000000054500780c */ /* 0x040fe20003f25270 */
[----:B------:R-:W-:Y:S01]  /*0110*/  UISETP.NE.U32.AND UP6, UPT, UR8, 0x1, UPT ;  /* 0x000000010800788c */ /* 0x000fe2000bfc5070 */
[----:B------:R-:W-:Y:S01]  /*0120*/  ISETP.NE.AND P0, PT, R69, RZ, PT ;  /* 0x000000ff4500720c */ /* 0x000fe20003f05270 */
[----:B------:R-:W-:Y:S02]  /*0130*/  ULOP3.LUT UR7, UR7, 0xfffffffe, URZ, 0xc0, !UPT ;  /* 0xfffffffe07077892 */ /* 0x000fe4000f8ec0ff */
[----:B------:R-:W-:Y:S02]  /*0140*/  UIADD3 UR22, UPT, UPT, -UR22, UR18, URZ ;  /* 0x0000001216167290 */ /* 0x000fe4000fffe1ff */
[----:B------:R-:W-:Y:S02]  /*0150*/  UIADD3 UR21, UPT, UPT, UR21, -UR7, URZ ;  /* 0x8000000715157290 */ /* 0x000fe4000fffe0ff */
[----:B------:R-:W-:-:S02]  /*0160*/  UISETP.NE.U32.AND UP5, UPT, UR4, 0x1, UPT ;  /* 0x000000010400788c */ /* 0x000fc4000bfa5070 */
[----:B------:R-:W-:-:S04]  /*0170*/  USHF.L.U32 UR5, UR21, 0x2, URZ ;  /* 0x0000000215057899 */ /* 0x000fc800080006ff */
[----:B------:R-:W-:Y:S01]  /*0180*/  USHF.L.U32 UR19, UR19, UR5, URZ ;  /* 0x0000000513137299 */ /* 0x000fe200080006ff */
[----:B-1----:R-:W-:Y:S11]  /*0190*/  @P1 BRA `(.L_x_0) ;  /* 0x0000000000381947 */ /* 0x002ff60003800000 */
[----:B------:R-:W1:Y:S02]  /*01a0*/  LDCU.64 UR4, c[0x0][0x348] ;  /* 0x00006900ff0477ac */ /* 0x000e640008000a00 */
[----:B-1----:R-:W-:Y:S02]  /*01b0*/  UIADD3 UR10, UP3, UPT, UR4, 0x40, URZ ;  /* 0x00000040040a7890 */ /* 0x002fe4000ff7e0ff */
[----:B------:R-:W-:Y:S02]  /*01c0*/  UIADD3 UR8, UP2, UPT, UR4, 0xc0, URZ ;  /* 0x000000c004087890 */ /* 0x000fe4000ff5e0ff */
[----:B------:R-:W-:Y:S02]  /*01d0*/  UIADD3 UR6, UP1, UPT, UR4, 0x140, URZ ;  /* 0x0000014004067890 */ /* 0x000fe4000ff3e0ff */
[----:B------:R-:W-:Y:S02]  /*01e0*/  UIADD3 UR4, UP0, UPT, UR4, 0x1c0, URZ ;  /* 0x000001c004047890 */ /* 0x000fe4000ff1e0ff */
[----:B------:R-:W-:-:S02]  /*01f0*/  UIADD3.X UR11, UPT, UPT, URZ, UR5, URZ, UP3, !UPT ;  /* 0x00000005ff0b7290 */ /* 0x000fc40009ffe4ff */
[----:B------:R-:W-:Y:S02]  /*0200*/  UIADD3.X UR9, UPT, UPT, URZ, UR5, URZ, UP2, !UPT ;  /* 0x00000005ff097290 */ /* 0x000fe400097fe4ff */
[----:B------:R-:W-:Y:S02]  /*0210*/  UIADD3.X UR7, UPT, UPT, URZ, UR5, URZ, UP1, !UPT ;  /* 0x00000005ff077290 */ /* 0x000fe40008ffe4ff */
[----:B------:R-:W-:-:S03]  /*0220*/  UIADD3.X UR5, UPT, UPT, URZ, UR5, URZ, UP0, !UPT ;  /* 0x00000005ff057290 */ /* 0x000fc600087fe4ff */
[----:B------:R1:W-:Y:S02]  /*0230*/  UTMACCTL.PF [UR10] ;  /* 0x000000000a0079b9 */ /* 0x0003e40008040000 */
[----:B------:R1:W-:Y:S02]  /*0240*/  UTMACCTL.PF [UR8] ;  /* 0x00000000080079b9 */ /* 0x0003e40008040000 */
[----:B------:R1:W-:Y:S02]  /*0250*/  UTMACCTL.PF [UR6] ;  /* 0x00000000060079b9 */ /* 0x0003e40008040000 */
[----:B------:R1:W-:Y:S02]  /*0260*/  UTMACCTL.PF [UR4] ;  /* 0x00000000040079b9 */ /* 0x0003e40008040000 */
[----:B-1----:R-:W-:Y:S01]  /*0270*/  NOP ;  /* 0x0000000000007918 */ /* 0x002fe20000000000 */
.L_x_0:
[----:B------:R-:W-:Y:S05]  /*0280*/  @P0 BRA `(.L_x_1) ;  /* 0x0000000000680947 */ /* 0x000fea0003800000 */
[----:B------:R-:W-:Y:S01]  /*0290*/  UMOV UR5, 0x400 ;  /* 0x0000040000057882 */ /* 0x000fe20000000000 */
[----:B------:R-:W-:Y:S01]  /*02a0*/  UMOV UR6, 0x1 ;  /* 0x0000000100067882 */ /* 0x000fe20000000000 */
[----:B------:R-:W-:Y:S02]  /*02b0*/  ULEA UR5, UR18, UR5, 0x18 ;  /* 0x0000000512057291 */ /* 0x000fe4000f8ec0ff */
[----:B------:R-:W-:-:S04]  /*02c0*/  UIADD3 UR6, UPT, UPT, -UR6, 0x100000, URZ ;  /* 0x0010000006067890 */ /* 0x000fc8000fffe1ff */
[----:B------:R-:W-:Y:S02]  /*02d0*/  USHF.L.U32 UR7, UR6, 0xb, URZ ;  /* 0x0000000b06077899 */ /* 0x000fe400080006ff */
[----:B------:R-:W-:Y:S01]  /*02e0*/  USHF.L.U32 UR6, UR6, 0x1, URZ ;  /* 0x0000000106067899 */ /* 0x000fe200080006ff */
[----:B------:R-:W-:Y:S02]  /*02f0*/  UMOV UR4, 0x5 ;  /* 0x0000000500047882 */ /* 0x000fe40000000000 */
[----:B------:R-:W-:-:S04]  /*0300*/  UIADD3 UR8, UPT, UPT, -UR4, 0x100000, URZ ;  /* 0x0010000004087890 */ /* 0x000fc8000fffe1ff */
[----:B------:R-:W-:Y:S02]  /*0310*/  USHF.L.U32 UR9, UR8, 0xb, URZ ;  /* 0x0000000b08097899 */ /* 0x000fe400080006ff */
[----:B------:R-:W-:Y:S01]  /*0320*/  USHF.L.U32 UR8, UR8, 0x1, URZ ;  /* 0x0000000108087899 */ /* 0x000fe200080006ff */
[----:B------:R-:W1:Y:S02]  /*0330*/  FENCE.VIEW.ASYNC.S ;  /* 0x00000000000073c6 */ /* 0x000e640000000000 */
[----:B-1----:R1:W2:Y:S01]  /*0340*/  SYNCS.EXCH.64 URZ, [UR5], UR6 ;  /* 0x0000000605ff75b2 */ /* 0x0022a20008000100 */
[----:B------:R1:W3:Y:S01]  /*0350*/  SYNCS.EXCH.64 URZ, [UR5+0x8], UR6 ;  /* 0x0000080605ff75b2 */ /* 0x0002e20008000100 */
[----:B------:R1:W4:Y:S01]  /*0360*/  SYNCS.EXCH.64 URZ, [UR5+0x10], UR6 ;  /* 0x0000100605ff75b2 */ /* 0x0003220008000100 */
[----:B------:R1:W5:Y:S01]  /*0370*/  SYNCS.EXCH.64 URZ, [UR5+0x18], UR6 ;  /* 0x0000180605ff75b2 */ /* 0x0003620008000100 */
[----:B------:R1:W1:Y:S01]  /*0380*/  SYNCS.EXCH.64 URZ, [UR5+0x20], UR6 ;  /* 0x0000200605ff75b2 */ /* 0x0002620008000100 */
[----:B------:R1:W1:Y:S01]  /*0390*/  SYNCS.EXCH.64 URZ, [UR5+0x28], UR6 ;  /* 0x0000280605ff75b2 */ /* 0x0002620008000100 */
[----:B------:R1:W1:Y:S03]  /*03a0*/  SYNCS.EXCH.64 URZ, [UR5+0x30], UR6 ;  /* 0x0000300605ff75b2 */ /* 0x0002660008000100 */
[----:B------:R1:W1:Y:S01]  /*03b0*/  SYNCS.EXCH.64 URZ, [UR5+0x38], UR8 ;  /* 0x0000380805ff75b2 */ /* 0x0002620008000100 */
[----:B------:R1:W1:Y:S01]  /*03c0*/  SYNCS.EXCH.64 URZ, [UR5+0x40], UR8 ;  /* 0x0000400805ff75b2 */ /* 0x0002620008000100 */
[----:B------:R1:W1:Y:S01]  /*03d0*/  SYNCS.EXCH.64 URZ, [UR5+0x48], UR8 ;  /* 0x0000480805ff75b2 */ /* 0x0002620008000100 */
[----:B------:R1:W1:Y:S01]  /*03e0*/  SYNCS.EXCH.64 URZ, [UR5+0x50], UR8 ;  /* 0x0000500805ff75b2 */ /* 0x0002620008000100 */
[----:B------:R1:W1:Y:S01]  /*03f0*/  SYNCS.EXCH.64 URZ, [UR5+0x58], UR8 ;  /* 0x0000580805ff75b2 */ /* 0x0002620008000100 */
[----:B------:R1:W1:Y:S01]  /*0400*/  SYNCS.EXCH.64 URZ, [UR5+0x60], UR8 ;  /* 0x0000600805ff75b2 */ /* 0x0002620008000100 */
[----:B------:R1:W1:Y:S01]  /*0410*/  SYNCS.EXCH.64 URZ, [UR5+0x68], UR8 ;  /* 0x0000680805ff75b2 */ /* 0x0002620008000100 */
[----:B------:R-:W-:Y:S01]  /*0420*/  NOP ;  /* 0x0000000000007918 */ /* 0x000fe20000000000 */
.L_x_1:
[----:B------:R-:W-:Y:S01]  /*0430*/  NOP ;  /* 0x0000000000007918 */ /* 0x000fe20000000000 */
[----:B------:R-:W-:Y:S05]  /*0440*/  BRA.U !UP4, `(.L_x_2) ;  /* 0x000000010c087547 */ /* 0x000fea000b800000 */
[----:B-12345:R-:W-:Y:S01]  /*0450*/  UCGABAR_ARV ;  /* 0x00000000000079c7 */ /* 0x03efe20008000000 */
[----:B------:R-:W-:Y:S05]  /*0460*/  BRA `(.L_x_3) ;  /* 0x0000000000047947 */ /* 0x000fea0003800000 */
.L_x_2:
[----:B-12345:R-:W-:Y:S01]  /*0470*/  NOP ;  /* 0x0000000000007918 */ /* 0x03efe20000000000 */
.L_x_3:
[----:B------:R-:W-:Y:S05]  /*0480*/  BRA.U !UP4, `(.L_x_4) ;  /* 0x000000010c0c7547 */ /* 0x000fea000b800000 */
[----:B------:R-:W-:Y:S01]  /*0490*/  UCGABAR_WAIT ;  /* 0x0000000000007dc7 */ /* 0x000fe20008000000 */
[----:B------:R-:W-:Y:S01]  /*04a0*/  CCTL.IVALL ;  /* 0x00000000ff00798f */ /* 0x000fe20002000000 */
[----:B------:R-:W-:Y:S05]  /*04b0*/  BRA `(.L_x_5) ;  /* 0x0000000000047947 */ /* 0x000fea0003800000 */
.L_x_4:
[----:B------:R-:W-:Y:S06]  /*04c0*/  BAR.SYNC.DEFER_BLOCKING 0x0 ;  /* 0x0000000000007b1d */ /* 0x000fec0000010000 */
.L_x_5:
[----:B------:R-:W-:Y:S05]  /*04d0*/  @P0 BRA `(.L_x_6) ;  /* 0x0000000000400947 */ /* 0x000fea0003800000 */
[----:B------:R-:W-:Y:S01]  /*04e0*/  UMOV UR6, 0x400 ;  /* 0x0000040000067882 */ /* 0x000fe20000000000 */
[----:B------:R-:W-:Y:S01]  /*04f0*/  UMOV UR5, 0x1 ;  /* 0x0000000100057882 */ /* 0x000fe20000000000 */
[----:B------:R-:W-:Y:S01]  /*0500*/  UMOV UR4, 0x4 ;  /* 0x0000000400047882 */ /* 0x000fe20000000000 */
[----:B------:R-:W-:Y:S02]  /*0510*/  ULEA UR6, UR18, UR6, 0x18 ;  /* 0x0000000612067291 */ /* 0x000fe4000f8ec0ff */
[----:B------:R-:W-:-:S04]  /*0520*/  UIADD3 UR8, UPT, UPT, -UR5, 0x100000, URZ ;  /* 0x0010000005087890 */ /* 0x000fc8000fffe1ff */
[----:B------:R-:W-:Y:S02]  /*0530*/  USHF.L.U32 UR9, UR8, 0xb, URZ ;  /* 0x0000000b08097899 */ /* 0x000fe400080006ff */
[----:B------:R-:W-:Y:S02]  /*0540*/  USHF.L.U32 UR8, UR8, 0x1, URZ ;  /* 0x0000000108087899 */ /* 0x000fe400080006ff */
[----:B------:R-:W-:-:S04]  /*0550*/  UIADD3 UR4, UPT, UPT, -UR4, 0x100000, URZ ;  /* 0x0010000004047890 */ /* 0x000fc8000fffe1ff */
[----:B------:R-:W-:Y:S02]  /*0560*/  USHF.L.U32 UR5, UR4, 0xb, URZ ;  /* 0x0000000b04057899 */ /* 0x000fe400080006ff */
[----:B------:R-:W-:Y:S01]  /*0570*/  USHF.L.U32 UR4, UR4, 0x1, URZ ;  /* 0x0000000104047899 */ /* 0x000fe200080006ff */
[----:B------:R-:W1:Y:S03]  /*0580*/  FENCE.VIEW.ASYNC.S ;  /* 0x00000000000073c6 */ /* 0x000e660000000000 */
[----:B-1----:R1:W2:Y:S01]  /*0590*/  SYNCS.EXCH.64 URZ, [UR6+0x70], UR8 ;  /* 0x0000700806ff75b2 */ /* 0x0022a20008000100 */
[----:B------:R1:W3:Y:S07]  /*05a0*/  SYNCS.EXCH.64 URZ, [UR6+0x78], UR8 ;  /* 0x0000780806ff75b2 */ /* 0x0002ee0008000100 */
[----:B------:R1:W4:Y:S01]  /*05b0*/  SYNCS.EXCH.64 URZ, [UR6+0x80], UR4 ;  /* 0x0000800406ff75b2 */ /* 0x0003220008000100 */
[----:B------:R1:W5:Y:S01]  /*05c0*/  SYNCS.EXCH.64 URZ, [UR6+0x88], UR4 ;  /* 0x0000880406ff75b2 */ /* 0x0003620008000100 */
[----:B------:R-:W-:Y:S01]  /*05d0*/  NOP ;  /* 0x0000000000007918 */ /* 0x000fe20000000000 */
.L_x_6:
[----:B------:R-:W-:Y:S01]  /*05e0*/  NOP ;  /* 0x0000000000007918 */ /* 0x000fe20000000000 */
[----:B------:R-:W-:Y:S05]  /*05f0*/  BRA.U !UP4, `(.L_x_7) ;  /* 0x000000010c087547 */ /* 0x000fea000b800000 */
[----:B--2345:R-:W-:Y:S01]  /*0600*/  UCGABAR_ARV ;  /* 0x00000000000079c7 */ /* 0x03cfe20008000000 */
[----:B------:R-:W-:Y:S05]  /*0610*/  BRA `(.L_x_8) ;  /* 0x0000000000047947 */ /* 0x000fea0003800000 */
.L_x_7:
[----:B--2345:R-:W-:Y:S01]  /*0620*/  NOP ;  /* 0x0000000000007918 */ /* 0x03cfe20000000000 */
.L_x_8:
[----:B------:R-:W-:Y:S05]  /*0630*/  BRA.U !UP4, `(.L_x_9) ;  /* 0x000000010c0c7547 */ /* 0x000fea000b800000 */
[----:B------:R-:W-:Y:S01]  /*0640*/  UCGABAR_WAIT ;  /* 0x0000000000007dc7 */ /* 0x000fe20008000000 */
[----:B------:R-:W-:Y:S01]  /*0650*/  CCTL.IVALL ;  /* 0x00000000ff00798f */ /* 0x000fe20002000000 */
[----:B------:R-:W-:Y:S05]  /*0660*/  BRA `(.L_x_10) ;  /* 0x0000000000047947 */ /* 0x000fea0003800000 */
.L_x_9:
[----:B------:R-:W-:Y:S06]  /*0670*/  BAR.SYNC.DEFER_BLOCKING 0x0 ;  /* 0x0000000000007b1d */ /* 0x000fec0000010000 */
.L_x_10:
[----:B------:R-:W-:Y:S01]  /*0680*/  NOP ;  /* 0x0000000000007918 */ /* 0x000fe20000000000 */
[----:B------:R-:W-:Y:S05]  /*0690*/  BRA.U !UP4, `(.L_x_11) ;  /* 0x000000010c087547 */ /* 0x000fea000b800000 */
[----:B------:R-:W-:Y:S01]  /*06a0*/  UCGABAR_ARV ;  /* 0x00000000000079c7 */ /* 0x000fe20008000000 */
[----:B------:R-:W-:Y:S05]  /*06b0*/  BRA `(.L_x_12) ;  /* 0x0000000000047947 */ /* 0x000fea0003800000 */
.L_x_11:
[----:B------:R-:W-:Y:S01]  /*06c0*/  NOP ;  /* 0x0000000000007918 */ /* 0x000fe20000000000 */
.L_x_12:
[----:B------:R-:W-:Y:S05]  /*06d0*/  BRA.U !UP4, `(.L_x_13) ;  /* 0x000000010c0c7547 */ /* 0x000fea000b800000 */
[----:B------:R-:W-:Y:S01]  /*06e0*/  UCGABAR_WAIT ;  /* 0x0000000000007dc7 */ /* 0x000fe20008000000 */
[----:B------:R-:W-:Y:S01]  /*06f0*/  CCTL.IVALL ;  /* 0x00000000ff00798f */ /* 0x000fe20002000000 */
[----:B------:R-:W-:Y:S05]  /*0700*/  BRA `(.L_x_14) ;  /* 0x0000000000047947 */ /* 0x000fea0003800000 */
.L_x_13:
[----:B------:R-:W-:Y:S06]  /*0710*/  BAR.SYNC.DEFER_BLOCKING 0x0 ;  /* 0x0000000000007b1d */ /* 0x000fec0000010000 */
.L_x_14:
[----:B------:R-:W-:Y:S01]  /*0720*/  UMOV UR23, 0x11 ;  /* 0x0000001100177882 */ /* 0x000fe20000000000 */
[----:B------:R-:W2:Y:S01]  /*0730*/  LDCU.U8 UR17, c[0x0][0x5c8] ;  /* 0x0000b900ff1177ac */ /* 0x000ea20008000000 */
[----:B------:R-:W3:Y:S01]  /*0740*/  LDCU.U8 UR16, c[0x0][0x5c9] ;  /* 0x0000b920ff1077ac */ /* 0x000ee20008000000 */
[----:B------:R-:W4:Y:S01]  /*0750*/  LDCU.U8 UR15, c[0x0][0x5d4] ;  /* 0x0000ba80ff0f77ac */ /* 0x000f220008000000 */
[----:B------:R-:W5:Y:S01]  /*0760*/  LDCU.U8 UR14, c[0x0][0x5d5] ;  /* 0x0000baa0ff0e77ac */ /* 0x000f620008000000 */
[----:B------:R-:W1:Y:S01]  /*0770*/  LDCU.U8 UR13, c[0x0][0x5e0] ;  /* 0x0000bc00ff0d77ac */ /* 0x000e620008000000 */
[----:B------:R-:W1:Y:S01]  /*0780*/  LDCU.U8 UR12, c[0x0][0x5e1] ;  /* 0x0000bc20ff0c77ac */ /* 0x000e620008000000 */
[----:B------:R-:W-:Y:S01]  /*0790*/  USHF.L.U32 UR23, UR23, UR22, URZ ;  /* 0x0000001617177299 */ /* 0x000fe200080006ff */
[----:B------:R-:W-:Y:S05]  /*07a0*/  @P1 BRA `(.L_x_15) ;  /* 0x0000000800881947 */ /* 0x000fea0003800000 */
[----:B------:R-:W5:Y:S01]  /*07b0*/  S2UR UR28, SR_CTAID.Z ;  /* 0x00000000001c79c3 */ /* 0x000f620000002700 */
[----:B------:R-:W-:Y:S01]  /*07c0*/  UMOV UR20, 0x1 ;  /* 0x0000000100147882 */ /* 0x000fe20000000000 */
[----:B------:R-:W-:Y:S01]  /*07d0*/  UMOV UR27, URZ ;  /* 0x000000ff001b7c82 */ /* 0x000fe20008000000 */
[----:B-----5:R-:W-:-:S09]  /*07e0*/  UISETP.GT.U32.AND UP0, UPT, UR28, 0xff, UPT ;  /* 0x000000ff1c00788c */ /* 0x020fd2000bf04070 */
[----:B------:R-:W-:Y:S05]  /*07f0*/  BRA.U UP0, `(.L_x_16) ;  /* 0x0000000500e87547 */ /* 0x000fea000b800000 */
[----:B-1----:R-:W1:Y:S01]  /*0800*/  LDCU.64 UR4, c[0x0][0x5c0] ;  /* 0x0000b800ff0477ac */ /* 0x002e620008000a00 */
[----:B------:R-:W5:Y:S01]  /*0810*/  S2UR UR20, SR_CTAID.Y ;  /* 0x00000000001479c3 */ /* 0x000f620000002600 */
[----:B------:R-:W4:Y:S01]  /*0820*/  LDCU UR8, c[0x0][0x5d0] ;  /* 0x0000ba00ff0877ac */ /* 0x000f220008000800 */
[----:B------:R-:W3:Y:S06]  /*0830*/  LDCU UR10, c[0x0][0x374] ;  /* 0x00006e80ff0a77ac */ /* 0x000eec0008000800 */
[----:B------:R-:W-:Y:S01]  /*0840*/  S2UR UR18, SR_CgaCtaId ;  /* 0x00000000001279c3 */ /* 0x000fe20000008800 */
[----:B------:R-:W2:Y:S01]  /*0850*/  LDCU.64 UR30, c[0x0][0x348] ;  /* 0x00006900ff1e77ac */ /* 0x000ea20008000a00 */
[----:B------:R-:W-:-:S06]  /*0860*/  UMOV UR27, URZ ;  /* 0x000000ff001b7c82 */ /* 0x000fcc0008000000 */
[----:B------:R-:W2:Y:S01]  /*0870*/  S2UR UR11, SR_CTAID.X ;  /* 0x00000000000b79c3 */ /* 0x000ea20000002500 */
[----:B-1----:R-:W-:-:S04]  /*0880*/  UIMAD.WIDE.U32 UR6, UR28, UR5, URZ ;  /* 0x000000051c0672a5 */ /* 0x002fc8000f8e00ff */
[----:B------:R-:W-:Y:S02]  /*0890*/  UIADD3 UR5, UPT, UPT, UR28, -UR7, URZ ;  /* 0x800000071c057290 */ /* 0x000fe4000fffe0ff */
[----:B-----5:R-:W-:Y:S02]  /*08a0*/  USHF.L.U32 UR20, UR20, 0x7, URZ ;  /* 0x0000000714147899 */ /* 0x020fe400080006ff */
[----:B--2---:R-:W-:-:S04]  /*08b0*/  USHF.R.U32.HI UR5, URZ, UR17, UR5 ;  /* 0x00000011ff057299 */ /* 0x004fc80008011605 */
[----:B------:R-:W-:-:S04]  /*08c0*/  UIADD3 UR5, UPT, UPT, UR7, UR5, URZ ;  /* 0x0000000507057290 */ /* 0x000fc8000fffe0ff */
[----:B---3--:R-:W-:-:S04]  /*08d0*/  USHF.R.U32.HI UR6, URZ, UR16, UR5 ;  /* 0x00000010ff067299 */ /* 0x008fc80008011605 */
[----:B------:R-:W-:Y:S02]  /*08e0*/  UIADD3 UR6, UPT, UPT, -UR6, URZ, URZ ;  /* 0x000000ff06067290 */ /* 0x000fe4000fffe1ff */
[----:B------:R-:W-:Y:S02]  /*08f0*/  USHF.L.U32 UR11, UR11, 0x6, URZ ;  /* 0x000000060b0b7899 */ /* 0x000fe400080006ff */
[----:B------:R-:W-:Y:S01]  /*0900*/  UIMAD UR6, UR6, UR4, UR28 ;  /* 0x00000004060672a4 */ /* 0x000fe2000f8e021c */
[----:B------:R-:W1:Y:S03]  /*0910*/  LDCU.64 UR4, c[0x0][0x5d8] ;  /* 0x0000bb00ff0477ac */ /* 0x000e660008000a00 */
[----:B----4-:R-:W-:Y:S02]  /*0920*/  UIMAD.WIDE.U32 UR8, UR6, UR8, URZ ;  /* 0x00000008060872a5 */ /* 0x010fe4000f8e00ff */
[----:B------:R-:W-:-:S02]  /*0930*/  ULOP3.LUT UR26, UR11, 0xc0, URZ, 0xc0, !UPT ;  /* 0x000000c00b1a7892 */ /* 0x000fc4000f8ec0ff */
[----:B------:R-:W-:-:S04]  /*0940*/  UIADD3 UR7, UPT, UPT, UR6, -UR9, URZ ;  /* 0x8000000906077290 */ /* 0x000fc8000fffe0ff */
[----:B------:R-:W-:-:S04]  /*0950*/  USHF.R.U32.HI UR7, URZ, UR15, UR7 ;  /* 0x0000000fff077299 */ /* 0x000fc80008011607 */
[----:B------:R-:W-:Y:S01]  /*0960*/  UIADD3 UR7, UPT, UPT, UR9, UR7, URZ ;  /* 0x0000000709077290 */ /* 0x000fe2000fffe0ff */
[----:B------:R-:W2:Y:S03]  /*0970*/  LDCU UR9, c[0x0][0x370] ;  /* 0x00006e00ff0977ac */ /* 0x000ea60008000800 */
[----:B------:R-:W-:Y:S01]  /*0980*/  USHF.R.U32.HI UR7, URZ, UR14, UR7 ;  /* 0x0000000eff077299 */ /* 0x000fe20008011607 */
[----:B------:R-:W3:Y:S03]  /*0990*/  LDCU UR8, c[0x0][0x378] ;  /* 0x00006f00ff0877ac */ /* 0x000ee60008000800 */
[----:B-1----:R-:W-:-:S04]  /*09a0*/  UIMAD.WIDE.U32 UR24, UR7, UR5, URZ ;  /* 0x00000005071872a5 */ /* 0x002fc8000f8e00ff */
[----:B------:R-:W-:-:S03]  /*09b0*/  UIADD3 UR5, UPT, UPT, UR7, -UR25, URZ ;  /* 0x8000001907057290 */ /* 0x000fc6000fffe0ff */
[----:B------:R-:W-:Y:S01]  /*09c0*/  UMOV UR24, 0x400 ;  /* 0x0000040000187882 */ /* 0x000fe20000000000 */
[----:B------:R-:W-:Y:S02]  /*09d0*/  USHF.R.U32.HI UR5, URZ, UR13, UR5 ;  /* 0x0000000dff057299 */ /* 0x000fe40008011605 */
[----:B--2---:R-:W-:Y:S02]  /*09e0*/  UIMAD UR9, UR10, UR9, URZ ;  /* 0x000000090a0972a4 */ /* 0x004fe4000f8e02ff */
[----:B------:R-:W-:Y:S02]  /*09f0*/  UIADD3 UR5, UPT, UPT, UR25, UR5, URZ ;  /* 0x0000000519057290 */ /* 0x000fe4000fffe0ff */
[----:B---3--:R-:W-:Y:S02]  /*0a00*/  UIMAD UR8, UR9, UR8, URZ ;  /* 0x00000008090872a4 */ /* 0x008fe4000f8e02ff */
[----:B------:R-:W-:Y:S02]  /*0a10*/  USHF.R.U32.HI UR5, URZ, UR12, UR5 ;  /* 0x0000000cff057299 */ /* 0x000fe40008011605 */
[----:B------:R-:W-:-:S02]  /*0a20*/  ULEA UR18, UR18, UR24, 0x18 ;  /* 0x0000001812127291 */ /* 0x000fc4000f8ec0ff */
[----:B------:R-:W-:Y:S02]  /*0a30*/  UIADD3 UR5, UPT, UPT, -UR5, URZ, URZ ;  /* 0x000000ff05057290 */ /* 0x000fe4000fffe1ff */
[----:B------:R-:W-:Y:S02]  /*0a40*/  USHF.R.S32.HI UR24, URZ, 0x1f, UR8 ;  /* 0x0000001fff187899 */ /* 0x000fe40008011408 */
[----:B------:R-:W-:Y:S02]  /*0a50*/  UIMAD UR4, UR5, UR4, UR7 ;  /* 0x00000004050472a4 */ /* 0x000fe4000f8e0207 */
[----:B------:R-:W-:Y:S02]  /*0a60*/  UIADD3 UR7, UPT, UPT, -UR7, URZ, URZ ;  /* 0x000000ff07077290 */ /* 0x000fe4000fffe1ff */
[----:B------:R-:W-:Y:S02]  /*0a70*/  ULOP3.LUT UR25, UR20, 0x80, URZ, 0xc0, !UPT ;  /* 0x0000008014197892 */ /* 0x000fe4000f8ec0ff */
[----:B------:R-:W-:Y:S01]  /*0a80*/  ULEA.HI UR24, UR24, UR8, URZ, 0x3 ;  /* 0x0000000818187291 */ /* 0x000fe2000f8f18ff */
[----:B------:R-:W1:Y:S01]  /*0a90*/  LDCU UR5, c[0x0][0x5cc] ;  /* 0x0000b980ff0577ac */ /* 0x000e620008000800 */
[----:B------:R-:W-:Y:S01]  /*0aa0*/  UMOV UR20, 0x1 ;  /* 0x0000000100147882 */ /* 0x000fe20000000000 */
[----:B-1----:R-:W-:-:S12]  /*0ab0*/  UIMAD UR5, UR7, UR5, UR6 ;  /* 0x00000005070572a4 */ /* 0x002fd8000f8e0206 */
.L_x_20:
[----:B------:R-:W-:Y:S01]  /*0ac0*/  USHF.L.U32 UR6, UR20, 0x1f, URZ ;  /* 0x0000001f14067899 */ /* 0x000fe200080006ff */
[----:B------:R-:W-:Y:S01]  /*0ad0*/  HFMA2 R3, -RZ, RZ, 0, 512 ;  /* 0x00006000ff037431 */ /* 0x000fe200000001ff */
[----:B------:R-:W-:Y:S02]  /*0ae0*/  ULEA UR7, UR27, UR18, 0x3 ;  /* 0x000000121b077291 */ /* 0x000fe4000f8e18ff */
[----:B------:R-:W-:Y:S02]  /*0af0*/  ULEA UR11, UR5, UR26, 0x8 ;  /* 0x0000001a050b7291 */ /* 0x000fe4000f8e40ff */
[----:B------:R-:W-:Y:S01]  /*0b00*/  MOV R2, UR6 ;  /* 0x0000000600027c02 */ /* 0x000fe20008000f00 */
[----:B------:R-:W-:Y:S02]  /*0b10*/  UIADD3 UR38, UP1, UPT, UR30, 0x40, URZ ;  /* 0x000000401e267890 */ /* 0x000fe4000ff3e0ff */
[----:B------:R-:W-:Y:S02]  /*0b20*/  UIADD3 UR36, UP0, UPT, UR30, 0xc0, URZ ;  /* 0x000000c01e247890 */ /* 0x000fe4000ff1e0ff */
[----:B----4-:R1:W2:Y:S01]  /*0b30*/  SYNCS.PHASECHK.TRANS64.TRYWAIT P2, [UR7+0x38], R2 ;  /* 0x00003802ff0075a7 */ /* 0x0102a20008041107 */
[----:B------:R-:W-:-:S02]  /*0b40*/  ULEA UR7, UR4, UR25, 0x8 ;  /* 0x0000001904077291 */ /* 0x000fc4000f8e40ff */
[----:B------:R-:W-:Y:S02]  /*0b50*/  UIADD3.X UR39, UPT, UPT, URZ, UR31, URZ, UP1, !UPT ;  /* 0x0000001fff277290 */ /* 0x000fe40008ffe4ff */
[----:B------:R-:W-:Y:S02]  /*0b60*/  UIADD3.X UR37, UPT, UPT, URZ, UR31, URZ, UP0, !UPT ;  /* 0x0000001fff257290 */ /* 0x000fe400087fe4ff */
[----:B------:R-:W-:Y:S02]  /*0b70*/  ULEA UR11, UR21, UR11, 0x5 ;  /* 0x0000000b150b7291 */ /* 0x000fe4000f8e28ff */
[----:B------:R-:W-:Y:S01]  /*0b80*/  ULEA UR7, UR22, UR7, 0x5 ;  /* 0x0000000716077291 */ /* 0x000fe2000f8e28ff */
[----:B------:R-:W-:Y:S01]  /*0b90*/  UMOV UR35, URZ ;  /* 0x000000ff00237c82 */ /* 0x000fe20008000000 */
[----:B------:R-:W-:Y:S02]  /*0ba0*/  UPRMT UR34, URZ, 0x5410, UR23 ;  /* 0x00005410ff227896 */ /* 0x000fe40008000017 */
[----:B------:R-:W-:-:S12]  /*0bb0*/  UPRMT UR33, URZ, 0x5410, UR19 ;  /* 0x00005410ff217896 */ /* 0x000fd80008000013 */
.L_x_19:
[----:B---3--:R-:W-:Y:S02]  /*0bc0*/  UIADD3 UR5, UPT, UPT, UR27, 0x1, URZ ;  /* 0x000000011b057890 */ /* 0x008fe4000fffe0ff */
[----:B------:R-:W-:Y:S02]  /*0bd0*/  ULEA UR8, UR27, UR21, 0x1 ;  /* 0x000000151b087291 */ /* 0x000fe4000f8e08ff */
[----:B------:R-:W-:Y:S02]  /*0be0*/  UISETP.NE.AND UP0, UPT, UR5, 0x7, UPT ;  /* 0x000000070500788c */ /* 0x000fe4000bf05270 */
[----:B------:R-:W-:Y:S02]  /*0bf0*/  ULEA UR4, UR27, UR22, 0x2 ;  /* 0x000000161b047291 */ /* 0x000fe4000f8e10ff */
[----:B------:R-:W-:Y:S02]  /*0c00*/  ULEA UR9, UR27, UR18, 0x3 ;  /* 0x000000121b097291 */ /* 0x000fe4000f8e18ff */
[----:B------:R-:W-:-:S02]  /*0c10*/  USEL UR27, UR5, URZ, UP0 ;  /* 0x000000ff051b7287 */ /* 0x000fc40008000000 */
[----:B------:R-:W-:Y:S02]  /*0c20*/  USEL UR6, URZ, 0x1, UP0 ;  /* 0x00000001ff067887 */ /* 0x000fe40008000000 */
[----:B------:R-:W-:Y:S02]  /*0c30*/  USHF.L.U32 UR10, UR35, 0x7, URZ ;  /* 0x00000007230a7899 */ /* 0x000fe400080006ff */
[----:B------:R-:W-:Y:S02]  /*0c40*/  ULEA UR8, UR8, UR18, 0xc ;  /* 0x0000001208087291 */ /* 0x000fe4000f8e60ff */
[----:B------:R-:W-:Y:S02]  /*0c50*/  ULEA UR4, UR4, UR18, 0xc ;  /* 0x0000001204047291 */ /* 0x000fe4000f8e60ff */
[----:B------:R-:W-:Y:S01]  /*0c60*/  UISETP.GT.U32.AND UP0, UPT, UR35, 0x1e, UPT ;  /* 0x0000001e2300788c */ /* 0x000fe2000bf04070 */
[----:B--2-4-:R-:W-:Y:S10]  /*0c70*/  @P2 BRA `(.L_x_17) ;  /* 0x0000000000102947 */ /* 0x014ff40003800000 */
[----:B------:R-:W-:-:S06]  /*0c80*/  USHF.L.U32 UR5, UR20, 0x1f, URZ ;  /* 0x0000001f14057899 */ /* 0x000fcc00080006ff */
[----:B-1----:R-:W-:-:S04]  /*0c90*/  MOV R2, UR5 ;  /* 0x0000000500027c02 */ /* 0x002fc80008000f00 */
[----:B------:R-:W1:Y:S02]  /*0ca0*/  SYNCS.PHASECHK.TRANS64.TRYWAIT P0, [UR9+0x38], R2 ;  /* 0x00003802ff0075a7 */ /* 0x000e640008001109 */
[----:B-1----:R-:W-:Y:S05]  /*0cb0*/  @!P0 BRA `(.L_x_18) ;  /* 0x00000034001c8947 */ /* 0x002fea0003800000 */
.L_x_17:
[----:B------:R-:W-:Y:S02]  /*0cc0*/  ELECT P1, URZ, PT ;  /* 0x0000000000ff782f */ /* 0x000fe40003820000 */
[----:B------:R-:W-:Y:S01]  /*0cd0*/  PLOP3.LUT P0, PT, PT, PT, UP0, 0x80, 0x8 ;  /* 0x000000000008781c */ /* 0x000fe20003f0f008 */
[----:B------:R-:W-:Y:S01]  /*0ce0*/  ULOP3.LUT UR20, UR20, UR6, URZ, 0x3c, !UPT ;  /* 0x0000000614147292 */ /* 0x000fe2000f8e3cff */
[----:B------:R-:W-:Y:S01]  /*0cf0*/  PLOP3.LUT P2, PT, PT, PT, PT, 0x80, 0x8 ;  /* 0x000000000008781c */ /* 0x000fe20003f4f070 */
[----:B------:R-:W-:Y:S02]  /*0d00*/  UIADD3 UR8, UPT, UPT, UR8, 0xc400, URZ ;  /* 0x0000c40008087890 */ /* 0x000fe4000fffe0ff */
[----:B------:R-:W-:Y:S02]  /*0d10*/  UIADD3 UR4, UPT, UPT, UR4, 0x1a400, URZ ;  /* 0x0001a40004047890 */ /* 0x000fe4000fffe0ff */
[----:B------:R-:W-:Y:S02]  /*0d20*/  @!UP0 USHF.L.U32 UR29, UR20, 0x1f, URZ ;  /* 0x0000001f141d8899 */ /* 0x000fe400080006ff */
[----:B------:R-:W-:Y:S01]  /*0d30*/  @!UP0 ULEA UR32, UR27, UR18, 0x3 ;  /* 0x000000121b208291 */ /* 0x000fe2000f8e18ff */
[----:B------:R-:W-:Y:S01]  /*0d40*/  UMOV UR5, UR9 ;  /* 0x0000000900057c82 */ /* 0x000fe20008000000 */
[----:B------:R-:W-:-:S02]  /*0d50*/  UMOV UR6, UR10 ;  /* 0x0000000a00067c82 */ /* 0x000fc40008000000 */
[----:B-1----:R-:W-:Y:S01]  /*0d60*/  IMAD.U32 R2, RZ, RZ, UR29 ;  /* 0x0000001dff027e24 */ /* 0x002fe2000f8e00ff */
[----:B------:R3:W-:Y:S01]  /*0d70*/  @P1 SYNCS.ARRIVE.TRANS64 RZ, [UR9], R3 ;  /* 0x00000003ffff19a7 */ /* 0x0007e20008000009 */
[----:B------:R3:W-:Y:S01]  /*0d80*/  UTMALDG.2D.MULTICAST [UR8], [UR38], UR34, desc[URZ] ;  /* 0x0000ff08260073b4 */ /* 0x0007e20008009822 */
[----:B------:R-:W-:-:S04]  /*0d90*/  UIADD3 UR35, UPT, UPT, UR35, 0x1, URZ ;  /* 0x0000000123237890 */ /* 0x000fc8000fffe0ff */
[----:B------:R-:W-:Y:S01]  /*0da0*/  UISETP.NE.AND UP0, UPT, UR35, 0x20, UPT ;  /* 0x000000202300788c */ /* 0x000fe2000bf05270 */
[----:B------:R3:W-:Y:S01]  /*0db0*/  UTMALDG.2D.MULTICAST [UR4], [UR36], UR33, desc[URZ] ;  /* 0x0000ff04240073b4 */ /* 0x0007e20008009821 */
[----:B------:R3:W4:Y:S07]  /*0dc0*/  @!P0 SYNCS.PHASECHK.TRANS64.TRYWAIT P2, [UR32+0x38], R2 ;  /* 0x00003802ff0085a7 */ /* 0x00072e0008041120 */
[----:B------:R-:W-:Y:S05]  /*0dd0*/  BRA.U UP0, `(.L_x_19) ;  /* 0xfffffffd00787547 */ /* 0x000fea000b83ffff */
[----:B---3--:R-:W1:Y:S01]  /*0de0*/  LDCU.64 UR4, c[0x0][0x5c0] ;  /* 0x0000b800ff0477ac */ /* 0x008e620008000a00 */
[----:B------:R-:W-:-:S04]  /*0df0*/  ULEA.HI.SX32 UR28, UR24, UR28, 0x1d ;  /* 0x0000001c181c7291 */ /* 0x000fc8000f8feaff */
[----:B------:R-:W-:Y:S02]  /*0e00*/  UISETP.GE.AND UP0, UPT, UR28, 0x100, UPT ;  /* 0x000001001c00788c */ /* 0x000fe4000bf06270 */
[----:B-1----:R-:W-:Y:S01]  /*0e10*/  UIMAD.WIDE.U32 UR6, UR28, UR5, URZ ;  /* 0x000000051c0672a5 */ /* 0x002fe2000f8e00ff */
[----:B------:R-:W1:Y:S03]  /*0e20*/  LDCU UR5, c[0x0][0x5d0] ;  /* 0x0000ba00ff0577ac */ /* 0x000e660008000800 */
[----:B------:R-:W-:-:S04]  /*0e30*/  UIADD3 UR6, UPT, UPT, UR28, -UR7, URZ ;  /* 0x800000071c067290 */ /* 0x000fc8000fffe0ff */
[----:B------:R-:W-:-:S04]  /*0e40*/  USHF.R.U32.HI UR6, URZ, UR17, UR6 ;  /* 0x00000011ff067299 */ /* 0x000fc80008011606 */
[----:B------:R-:W-:-:S04]  /*0e50*/  UIADD3 UR7, UPT, UPT, UR7, UR6, URZ ;  /* 0x0000000607077290 */ /* 0x000fc8000fffe0ff */
[----:B------:R-:W-:-:S04]  /*0e60*/  USHF.R.U32.HI UR7, URZ, UR16, UR7 ;  /* 0x00000010ff077299 */ /* 0x000fc80008011607 */
[----:B------:R-:W-:-:S04]  /*0e70*/  UIADD3 UR7, UPT, UPT, -UR7, URZ, URZ ;  /* 0x000000ff07077290 */ /* 0x000fc8000fffe1ff */
[----:B------:R-:W-:-:S04]  /*0e80*/  UIMAD UR7, UR4, UR7, UR28 ;  /* 0x00000007040772a4 */ /* 0x000fc8000f8e021c */
[----:B-1----:R-:W-:Y:S01]  /*0e90*/  UIMAD.WIDE.U32 UR8, UR7, UR5, URZ ;  /* 0x00000005070872a5 */ /* 0x002fe2000f8e00ff */
[----:B------:R-:W1:Y:S03]  /*0ea0*/  LDCU.64 UR4, c[0x0][0x5d8] ;  /* 0x0000bb00ff0477ac */ /* 0x000e660008000a00 */
[----:B------:R-:W-:-:S04]  /*0eb0*/  UIADD3 UR6, UPT, UPT, UR7, -UR9, URZ ;  /* 0x8000000907067290 */ /* 0x000fc8000fffe0ff */
[----:B------:R-:W-:-:S04]  /*0ec0*/  USHF.R.U32.HI UR6, URZ, UR15, UR6 ;  /* 0x0000000fff067299 */ /* 0x000fc80008011606 */
[----:B------:R-:W-:-:S04]  /*0ed0*/  UIADD3 UR6, UPT, UPT, UR9, UR6, URZ ;  /* 0x0000000609067290 */ /* 0x000fc8000fffe0ff */
[----:B------:R-:W-:-:S04]  /*0ee0*/  USHF.R.U32.HI UR6, URZ, UR14, UR6 ;  /* 0x0000000eff067299 */ /* 0x000fc80008011606 */
[----:B-1----:R-:W-:Y:S01]  /*0ef0*/  UIMAD.WIDE.U32 UR8, UR6, UR5, URZ ;  /* 0x00000005060872a5 */ /* 0x002fe2000f8e00ff */
[----:B------:R-:W1:Y:S03]  /*0f00*/  LDCU UR5, c[0x0][0x5cc] ;  /* 0x0000b980ff0577ac */ /* 0x000e660008000800 */
[----:B------:R-:W-:-:S04]  /*0f10*/  UIADD3 UR8, UPT, UPT, UR6, -UR9, URZ ;  /* 0x8000000906087290 */ /* 0x000fc8000fffe0ff */
[----:B------:R-:W-:-:S04]  /*0f20*/  USHF.R.U32.HI UR8, URZ, UR13, UR8 ;  /* 0x0000000dff087299 */ /* 0x000fc80008011608 */
[----:B------:R-:W-:Y:S02]  /*0f30*/  UIADD3 UR8, UPT, UPT, UR9, UR8, URZ ;  /* 0x0000000809087290 */ /* 0x000fe4000fffe0ff */
[----:B------:R-:W-:Y:S02]  /*0f40*/  UIADD3 UR9, UPT, UPT, -UR6, URZ, URZ ;  /* 0x000000ff06097290 */ /* 0x000fe4000fffe1ff */
[----:B------:R-:W-:Y:S02]  /*0f50*/  USHF.R.U32.HI UR8, URZ, UR12, UR8 ;  /* 0x0000000cff087299 */ /* 0x000fe40008011608 */
[----:B-1----:R-:W-:Y:S02]  /*0f60*/  UIMAD UR5, UR5, UR9, UR7 ;  /* 0x00000009050572a4 */ /* 0x002fe4000f8e0207 */
[----:B------:R-:W-:-:S04]  /*0f70*/  UIADD3 UR8, UPT, UPT, -UR8, URZ, URZ ;  /* 0x000000ff08087290 */ /* 0x000fc8000fffe1ff */
[----:B------:R-:W-:Y:S01]  /*0f80*/  UIMAD UR4, UR4, UR8, UR6 ;  /* 0x00000008040472a4 */ /* 0x000fe2000f8e0206 */
[----:B------:R-:W-:Y:S11]  /*0f90*/  BRA.U !UP0, `(.L_x_20) ;  /* 0xfffffff908c87547 */ /* 0x000ff6000b83ffff */
.L_x_16:
[----:B-1----:R-:W-:Y:S01]  /*0fa0*/  UIADD3 UR4, UPT, UPT, UR27, 0x2, URZ ;  /* 0x000000021b047890 */ /* 0x002fe2000fffe0ff */
[----:B------:R-:W1:Y:S01]  /*0fb0*/  S2UR UR18, SR_CgaCtaId ;  /* 0x00000000001279c3 */ /* 0x000e620000008800 */
[----:B------:R-:W-:-:S04]  /*0fc0*/  UISETP.NE.AND UP0, UPT, UR27, 0x6, UPT ;  /* 0x000000061b00788c */ /* 0x000fc8000bf05270 */
[----:B------:R-:W-:-:S04]  /*0fd0*/  USEL UR4, UR4, 0x1, UP0 ;  /* 0x0000000104047887 */ /* 0x000fc80008000000 */
[----:B------:R-:W-:Y:S02]  /*0fe0*/  UIADD3 UR5, UPT, UPT, UR4, 0x1, URZ ;  /* 0x0000000104057890 */ /* 0x000fe4000fffe0ff */
[----:B------:R-:W-:-:S04]  /*0ff0*/  UISETP.NE.AND UP1, UPT, UR4, 0x7, UPT ;  /* 0x000000070400788c */ /* 0x000fc8000bf25270 */
[----:B------:R-:W-:Y:S02]  /*1000*/  USEL UR5, UR5, 0x1, UP1 ;  /* 0x0000000105057887 */ /* 0x000fe40008800000 */
[----:B------:R-:W-:Y:S02]  /*1010*/  UISETP.EQ.XOR UP1, UPT, UR27, 0x6, !UP1 ;  /* 0x000000061b00788c */ /* 0x000fe4000cf22a70 */
[----:B------:R-:W-:Y:S02]  /*1020*/  UIADD3 UR4, UPT, UPT, UR5, 0x1, URZ ;  /* 0x0000000105047890 */ /* 0x000fe4000fffe0ff */
[----:B------:R-:W-:Y:S02]  /*1030*/  UISETP.NE.AND UP0, UPT, UR5, 0x7, UPT ;  /* 0x000000070500788c */ /* 0x000fe4000bf05270 */
[----:B------:R-:W-:Y:S02]  /*1040*/  UISETP.EQ.XOR UP1, UPT, UR5, 0x7, UP1 ;  /* 0x000000070500788c */ /* 0x000fe40008f22a70 */
[----:B------:R-:W-:-:S04]  /*1050*/  USEL UR4, UR4, 0x1, UP0 ;  /* 0x0000000104047887 */ /* 0x000fc80008000000 */
[----:B------:R-:W-:Y:S02]  /*1060*/  UIADD3 UR6, UPT, UPT, UR4, 0x1, URZ ;  /* 0x0000000104067890 */ /* 0x000fe4000fffe0ff */
[----:B------:R-:W-:Y:S02]  /*1070*/  UISETP.NE.AND UP0, UPT, UR4, 0x7, UPT ;  /* 0x000000070400788c */ /* 0x000fe4000bf05270 */
[----:B------:R-:W-:Y:S02]  /*1080*/  UISETP.EQ.XOR UP1, UPT, UR4, 0x7, UP1 ;  /* 0x000000070400788c */ /* 0x000fe40008f22a70 */
[----:B------:R-:W-:-:S04]  /*1090*/  USEL UR6, UR6, 0x1, UP0 ;  /* 0x0000000106067887 */ /* 0x000fc80008000000 */
[----:B------:R-:W-:Y:S02]  /*10a0*/  UIADD3 UR4, UPT, UPT, UR6, 0x1, URZ ;  /* 0x0000000106047890 */ /* 0x000fe4000fffe0ff */
[----:B------:R-:W-:Y:S02]  /*10b0*/  UISETP.NE.AND UP0, UPT, UR6, 0x7, UPT ;  /* 0x000000070600788c */ /* 0x000fe4000bf05270 */
[----:B------:R-:W-:Y:S02]  /*10c0*/  UISETP.EQ.XOR UP1, UPT, UR6, 0x7, UP1 ;  /* 0x000000070600788c */ /* 0x000fe40008f22a70 */
[----:B------:R-:W-:-:S03]  /*10d0*/  USEL UR6, UR4, 0x1, UP0 ;  /* 0x0000000104067887 */ /* 0x000fc60008000000 */
[----:B------:R-:W-:Y:S01]  /*10e0*/  UMOV UR4, 0x400 ;  /* 0x0000040000047882 */ /* 0x000fe20000000000 */
[----:B------:R-:W-:Y:S02]  /*10f0*/  UISETP.EQ.XOR UP1, UPT, UR6, 0x7, UP1 ;  /* 0x000000070600788c */ /* 0x000fe40008f22a70 */
[----:B------:R-:W-:Y:S02]  /*1100*/  UISETP.NE.AND UP0, UPT, UR6, 0x7, UPT ;  /* 0x000000070600788c */ /* 0x000fe4000bf05270 */
[----:B------:R-:W-:Y:S02]  /*1110*/  USEL UR5, URZ, 0x1, !UP1 ;  /* 0x00000001ff057887 */ /* 0x000fe4000c800000 */
[----:B-1----:R-:W-:Y:S02]  /*1120*/  ULEA UR4, UR18, UR4, 0x18 ;  /* 0x0000000412047291 */ /* 0x002fe4000f8ec0ff */
[----:B------:R-:W-:Y:S02]  /*1130*/  ULOP3.LUT UR5, UR20, UR5, URZ, 0x3c, !UPT ;  /* 0x0000000514057292 */ /* 0x000fe4000f8e3cff */
[----:B------:R-:W-:-:S02]  /*1140*/  USEL UR6, UR6, URZ, UP0 ;  /* 0x000000ff06067287 */ /* 0x000fc40008000000 */
[----:B------:R-:W-:Y:S02]  /*1150*/  USHF.L.U32 UR5, UR5, 0x1f, URZ ;  /* 0x0000001f05057899 */ /* 0x000fe400080006ff */
[----:B------:R-:W-:-:S04]  /*1160*/  ULEA UR4, UR6, UR4, 0x3 ;  /* 0x0000000406047291 */ /* 0x000fc8000f8e18ff */
[----:B------:R-:W-:-:S05]  /*1170*/  MOV R2, UR5 ;  /* 0x0000000500027c02 */ /* 0x000fca0008000f00 */
[----:B------:R-:W1:Y:S02]  /*1180*/  SYNCS.PHASECHK.TRANS64.TRYWAIT P0, [UR4+0x38], R2 ;  /* 0x00003802ff0075a7 */ /* 0x000e640008001104 */
[----:B-1----:R-:W-:Y:S05]  /*1190*/  @!P0 BRA `(.L_x_21) ;  /* 0x0000003000048947 */ /* 0x002fea0003800000 */
.L_x_46:
[----:B------:R-:W-:-:S13]  /*11a0*/  ELECT P0, URZ, PT ;  /* 0x0000000000ff782f */ /* 0x000fda0003800000 */
[----:B-1----:R-:W-:-:S04]  /*11b0*/  @P0 MOV R2, 0x6000 ;  /* 0x0000600000020802 */ /* 0x002fc80000000f00 */
[----:B------:R1:W-:Y:S03]  /*11c0*/  @P0 SYNCS.ARRIVE.TRANS64 RZ, [UR4], R2 ;  /* 0x00000002ffff09a7 */ /* 0x0003e60008000004 */
.L_x_15:
[----:B------:R-:W-:-:S13]  /*11d0*/  ISETP.NE.AND P0, PT, R69, 0x4, PT ;  /* 0x000000044500780c */ /* 0x000fda0003f05270 */
[----:B------:R-:W-:Y:S05]  /*11e0*/  @P0 BRA `(.L_x_22) ;  /* 0x0000000800180947 */ /* 0x000fea0003800000 */
[----:B------:R-:W5:Y:S08]  /*11f0*/  S2UR UR33, SR_CTAID.Z ;  /* 0x00000000002179c3 */ /* 0x000f700000002700 */
[----:B------:R-:W-:Y:S01]  /*1200*/  BAR.SYNC.DEFER_BLOCKING 0x2, 0xa0 ;  /* 0x0082800000007b1d */ /* 0x000fe20000010000 */
[----:B------:R-:W-:Y:S01]  /*1210*/  HFMA2 R6, -RZ, RZ, 0, 5.9604644775390625e-08 ;  /* 0x00000001ff067431 */ /* 0x000fe200000001ff */
[----:B------:R-:W-:Y:S01]  /*1220*/  MOV R5, 0x1 ;  /* 0x0000000100057802 */ /* 0x000fe20000000f00 */
[----:B-----5:R-:W-:-:S09]  /*1230*/  UISETP.GT.U32.AND UP0, UPT, UR33, 0xff, UPT ;  /* 0x000000ff2100788c */ /* 0x020fd2000bf04070 */
[----:B------:R-:W-:Y:S05]  /*1240*/  BRA.U UP0, `(.L_x_23) ;  /* 0x0000000500c87547 */ /* 0x000fea000b800000 */
[----:B-1----:R-:W-:Y:S01]  /*1250*/  UMOV UR4, 0x400 ;  /* 0x0000040000047882 */ /* 0x002fe20000000000 */
[----:B------:R-:W1:Y:S01]  /*1260*/  LDCU UR8, c[0x0][0x374] ;  /* 0x00006e80ff0877ac */ /* 0x000e620008000800 */
[----:B------:R-:W-:Y:S01]  /*1270*/  MOV R5, 0x1 ;  /* 0x0000000100057802 */ /* 0x000fe20000000f00 */
[----:B------:R-:W-:Y:S01]  /*1280*/  ULEA UR4, UR18, UR4, 0x18 ;  /* 0x0000000412047291 */ /* 0x000fe2000f8ec0ff */
[----:B------:R-:W1:Y:S01]  /*1290*/  LDCU UR7, c[0x0][0x370] ;  /* 0x00006e00ff0777ac */ /* 0x000e620008000800 */
[----:B------:R-:W5:Y:S07]  /*12a0*/  LDCU UR6, c[0x0][0x378] ;  /* 0x00006f00ff0677ac */ /* 0x000f6e0008000800 */
[----:B------:R-:W4:Y:S01]  /*12b0*/  LDS R2, [UR4+0x98] ;  /* 0x00009804ff027984 */ /* 0x000f220008000800 */
[----:B------:R-:W-:Y:S01]  /*12c0*/  ULOP3.LUT UR9, UR18, 0x7, URZ, 0xc0, !UPT ;  /* 0x0000000712097892 */ /* 0x000fe2000f8ec0ff */
[----:B------:R-:W-:Y:S01]  /*12d0*/  UMOV UR45, 0x4202010 ;  /* 0x04202010002d7882 */ /* 0x000fe20000000000 */
[----:B------:R-:W-:-:S02]  /*12e0*/  UIADD3 UR11, UPT, UPT, UR4, 0xc400, URZ ;  /* 0x0000c400040b7890 */ /* 0x000fc4000fffe0ff */
[----:B------:R-:W-:Y:S02]  /*12f0*/  UISETP.GT.U32.AND UP0, UPT, UR9, 0xffff, UPT ;  /* 0x0000ffff0900788c */ /* 0x000fe4000bf04070 */
[----:B------:R-:W-:Y:S02]  /*1300*/  UIADD3 UR10, UPT, UPT, UR4, 0x1a400, URZ ;  /* 0x0001a400040a7890 */ /* 0x000fe4000fffe0ff */
[----:B------:R-:W-:Y:S02]  /*1310*/  USEL UR9, UR9, 0xffff, !UP0 ;  /* 0x0000ffff09097887 */ /* 0x000fe4000c000000 */
[----:B-1----:R-:W-:Y:S02]  /*1320*/  UIMAD UR7, UR8, UR7, URZ ;  /* 0x00000007080772a4 */ /* 0x002fe4000f8e02ff */
[----:B------:R-:W-:Y:S02]  /*1330*/  USEL UR44, URZ, 0x4000, UP6 ;  /* 0x00004000ff2c7887 */ /* 0x000fe4000b000000 */
[----:B------:R-:W-:-:S02]  /*1340*/  USEL UR45, UR45, 0x4200010, !UP5 ;  /* 0x042000102d2d7887 */ /* 0x000fc4000e800000 */
[----:B------:R-:W-:Y:S02]  /*1350*/  USHF.R.U32.HI UR11, URZ, 0x4, UR11 ;  /* 0x00000004ff0b7899 */ /* 0x000fe4000801160b */
[----:B------:R-:W-:Y:S02]  /*1360*/  USHF.R.U32.HI UR10, URZ, 0x4, UR10 ;  /* 0x00000004ff0a7899 */ /* 0x000fe4000801160a */
[----:B------:R-:W-:Y:S02]  /*1370*/  ULOP3.LUT UR9, UR9, 0xffff, URZ, 0xc0, !UPT ;  /* 0x0000ffff09097892 */ /* 0x000fe4000f8ec0ff */
[----:B-----5:R-:W-:Y:S02]  /*1380*/  UIMAD UR6, UR7, UR6, URZ ;  /* 0x00000006070672a4 */ /* 0x020fe4000f8e02ff */
[----:B------:R-:W-:Y:S01]  /*1390*/  UIADD3 UR45, UPT, UPT, UR44, UR45, URZ ;  /* 0x0000002d2c2d7290 */ /* 0x000fe2000fffe0ff */
[----:B------:R-:W-:Y:S01]  /*13a0*/  UMOV UR5, 0x1 ;  /* 0x0000000100057882 */ /* 0x000fe20000000000 */
[----:B------:R-:W-:-:S02]  /*13b0*/  ULOP3.LUT UR7, UR11, 0x3fc0, URZ, 0xc0, !UPT ;  /* 0x00003fc00b077892 */ /* 0x000fc4000f8ec0ff */
[----:B------:R-:W-:Y:S02]  /*13c0*/  ULOP3.LUT UR11, UR10, 0x3fc0, URZ, 0xc0, !UPT ;  /* 0x00003fc00a0b7892 */ /* 0x000fe4000f8ec0ff */
[----:B------:R-:W-:Y:S02]  /*13d0*/  USHF.L.U32 UR5, UR5, UR9, URZ ;  /* 0x0000000905057299 */ /* 0x000fe400080006ff */
[----:B------:R-:W-:Y:S02]  /*13e0*/  USHF.R.S32.HI UR31, URZ, 0x1f, UR6 ;  /* 0x0000001fff1f7899 */ /* 0x000fe40008011406 */
[----:B------:R-:W-:Y:S02]  /*13f0*/  ULOP3.LUT UR23, UR19, 0xffff, UR23, 0xc8, !UPT ;  /* 0x0000ffff13177892 */ /* 0x000fe4000f8ec817 */
[----:B------:R-:W-:Y:S01]  /*1400*/  ULOP3.LUT UR10, UR7, 0x10000, URZ, 0xfc, !UPT ;  /* 0x00010000070a7892 */ /* 0x000fe2000f8efcff */
[----:B----4-:R-:W-:Y:S01]  /*1410*/  R2UR UR32, R2 ;  /* 0x00000000022072ca */ /* 0x010fe200000e0000 */
[----:B------:R-:W-:-:S02]  /*1420*/  ULOP3.LUT UR11, UR11, 0x10000, URZ, 0xfc, !UPT ;  /* 0x000100000b0b7892 */ /* 0x000fc4000f8efcff */
[----:B------:R-:W-:Y:S02]  /*1430*/  ULEA.HI UR31, UR31, UR6, URZ, 0x3 ;  /* 0x000000061f1f7291 */ /* 0x000fe4000f8f18ff */
[----:B------:R-:W-:Y:S01]  /*1440*/  ULOP3.LUT UR19, UR5, 0xffff, URZ, 0xc0, !UPT ;  /* 0x0000ffff05137892 */ /* 0x000fe2000f8ec0ff */
[----:B------:R-:W-:Y:S01]  /*1450*/  UMOV UR30, URZ ;  /* 0x000000ff001e7c82 */ /* 0x000fe20008000000 */
[----:B------:R-:W-:Y:S01]  /*1460*/  UMOV UR29, URZ ;  /* 0x000000ff001d7c82 */ /* 0x000fe20008000000 */
[----:B------:R-:W-:Y:S01]  /*1470*/  UMOV UR27, URZ ;  /* 0x000000ff001b7c82 */ /* 0x000fe20008000000 */
[----:B------:R-:W-:Y:S01]  /*1480*/  UMOV UR44, URZ ;  /* 0x000000ff002c7c82 */ /* 0x000fe20008000000 */
[----:B------:R-:W-:Y:S01]  /*1490*/  UMOV UR38, URZ ;  /* 0x000000ff00267c82 */ /* 0x000fe20008000000 */
[----:B------:R-:W-:Y:S01]  /*14a0*/  UMOV UR39, UR45 ;  /* 0x0000002d00277c82 */ /* 0x000fe20008000000 */
[----:B------:R-:W-:Y:S01]  /*14b0*/  UMOV UR36, URZ ;  /* 0x000000ff00247c82 */ /* 0x000fe20008000000 */
[----:B------:R-:W-:Y:S01]  /*14c0*/  UMOV UR37, UR45 ;  /* 0x0000002d00257c82 */ /* 0x000fe20008000000 */
[----:B------:R-:W-:Y:S01]  /*14d0*/  UMOV UR34, URZ ;  /* 0x000000ff00227c82 */ /* 0x000fe20008000000 */
[----:B------:R-:W-:-:S05]  /*14e0*/  UMOV UR35, UR45 ;  /* 0x0000002d00237c82 */ /* 0x000fca0008000000 */
.L_x_28:
[----:B------:R-:W-:Y:S01]  /*14f0*/  USHF.L.U32 UR5, UR29, 0x1f, URZ ;  /* 0x0000001f1d057899 */ /* 0x000fe200080006ff */
[----:B------:R-:W-:Y:S01]  /*1500*/  SHF.L.U32 R3, R5, 0x1f, RZ ;  /* 0x0000001f05037819 */ /* 0x000fe200000006ff */
[----:B------:R-:W-:Y:S02]  /*1510*/  ULEA UR6, UR27, UR4, 0x3 ;  /* 0x000000041b067291 */ /* 0x000fe4000f8e18ff */
[----:B-1----:R-:W-:Y:S02]  /*1520*/  ULEA UR7, UR30, UR4, 0x3 ;  /* 0x000000041e077291 */ /* 0x002fe4000f8e18ff */
[----:B----4-:R-:W-:Y:S01]  /*1530*/  MOV R2, UR5 ;  /* 0x0000000500027c02 */ /* 0x010fe20008000f00 */
[----:B------:R-:W-:Y:S02]  /*1540*/  ULEA.HI.SX32 UR33, UR31, UR33, 0x1d ;  /* 0x000000211f217291 */ /* 0x000fe4000f8feaff */
[----:B------:R-:W-:Y:S02]  /*1550*/  ULEA UR9, UR30, UR32, 0x14 ;  /* 0x000000201e097291 */ /* 0x000fe4000f8ea0ff */
[----:B-----5:R1:W4:Y:S01]  /*1560*/  SYNCS.PHASECHK.TRANS64.TRYWAIT P1, [UR6], R2 ;  /* 0x00000002ff0075a7 */ /* 0x0203220008021106 */
[----:B------:R-:W-:-:S02]  /*1570*/  UPLOP3.LUT UP2, UPT, UPT, UPT, UPT, 0x40, 0x4 ;  /* 0x000000000004789c */ /* 0x000fc40003f4e870 */
[----:B------:R-:W-:Y:S01]  /*1580*/  UISETP.GE.AND UP0, UPT, UR33, 0x100, UPT ;  /* 0x000001002100788c */ /* 0x000fe2000bf06270 */
[----:B------:R-:W5:Y:S02]  /*1590*/  SYNCS.PHASECHK.TRANS64.TRYWAIT P0, [UR7+0x80], R3 ;  /* 0x00008003ff0075a7 */ /* 0x000f640008001107 */
[----:B-1--45:R-:W-:Y:S08]  /*15a0*/  @!P0 BRA `(.L_x_24) ;  /* 0x0000002c00208947 */ /* 0x032ff00003800000 */
.L_x_48:
[----:B------:R-:W-:-:S05]  /*15b0*/  UMOV UR25, 0xffffffe0 ;  /* 0xffffffe000197882 */ /* 0x000fca0000000000 */
.L_x_27:
[----:B------:R-:W-:Y:S02]  /*15c0*/  UIADD3 UR22, UPT, UPT, UR27, 0x1, URZ ;  /* 0x000000011b167890 */ /* 0x000fe4000fffe0ff */
[----:B----4-:R-:W-:Y:S02]  /*15d0*/  ULEA UR48, UR27, UR11, 0xa ;  /* 0x0000000b1b307291 */ /* 0x010fe4000f8e50ff */
[----:B------:R-:W-:Y:S02]  /*15e0*/  UISETP.NE.AND UP1, UPT, UR22, 0x7, UPT ;  /* 0x000000071600788c */ /* 0x000fe4000bf25270 */
[----:B------:R-:W-:Y:S02]  /*15f0*/  ULEA UR46, UR27, UR10, 0x9 ;  /* 0x0000000a1b2e7291 */ /* 0x000fe4000f8e48ff */
[----:B------:R-:W-:Y:S02]  /*1600*/  ULEA UR5, UR27, UR4, 0x3 ;  /* 0x000000041b057291 */ /* 0x000fe4000f8e18ff */
[----:B------:R-:W-:Y:S02]  /*1610*/  UIADD3 UR20, UPT, UPT, UR25, 0x20, URZ ;  /* 0x0000002019147890 */ /* 0x000fe4000fffe0ff */
[----:B------:R-:W-:Y:S02]  /*1620*/  USEL UR21, URZ, 0x1, UP1 ;  /* 0x00000001ff157887 */ /* 0x000fe40008800000 */
[----:B------:R-:W-:Y:S02]  /*1630*/  USEL UR27, UR22, URZ, UP1 ;  /* 0x000000ff161b7287 */ /* 0x000fe40008800000 */
[----:B------:R-:W-:Y:S02]  /*1640*/  UIADD3 UR42, UPT, UPT, UR48, 0x2, URZ ;  /* 0x00000002302a7890 */ /* 0x000fe4000fffe0ff */
[----:B------:R-:W-:Y:S02]  /*1650*/  UIADD3 UR40, UPT, UPT, UR46, 0x2, URZ ;  /* 0x000000022e287890 */ /* 0x000fe4000fffe0ff */
[----:B------:R-:W-:Y:S02]  /*1660*/  UIADD3 UR28, UPT, UPT, UR48, 0x4, URZ ;  /* 0x00000004301c7890 */ /* 0x000fe4000fffe0ff */
[----:B------:R-:W-:Y:S02]  /*1670*/  UIADD3 UR26, UPT, UPT, UR46, 0x4, URZ ;  /* 0x000000042e1a7890 */ /* 0x000fe4000fffe0ff */
[----:B------:R-:W-:Y:S02]  /*1680*/  UIADD3 UR6, UPT, UPT, UR48, 0x6, URZ ;  /* 0x0000000630067890 */ /* 0x000fe4000fffe0ff */
[----:B------:R-:W-:Y:S02]  /*1690*/  UIADD3 UR8, UPT, UPT, UR46, 0x6, URZ ;  /* 0x000000062e087890 */ /* 0x000fe4000fffe0ff */
[----:B------:R-:W-:Y:S02]  /*16a0*/  UIADD3 UR24, UPT, UPT, UR5, 0x38, URZ ;  /* 0x0000003805187890 */ /* 0x000fe4000fffe0ff */
[----:B------:R-:W-:Y:S01]  /*16b0*/  UISETP.GT.U32.AND UP1, UPT, UR20, 0x1e, UPT ;  /* 0x0000001e1400788c */ /* 0x000fe2000bf24070 */
[----:B------:R-:W-:Y:S01]  /*16c0*/  UMOV UR49, 0x40004040 ;  /* 0x4000404000317882 */ /* 0x000fe20000000000 */
[----:B------:R-:W-:Y:S01]  /*16d0*/  UMOV UR47, 0x40004040 ;  /* 0x40004040002f7882 */ /* 0x000fe20000000000 */
[----:B------:R-:W-:Y:S01]  /*16e0*/  UMOV UR43, 0x40004040 ;  /* 0x40004040002b7882 */ /* 0x000fe20000000000 */
[----:B------:R-:W-:Y:S01]  /*16f0*/  UMOV UR41, 0x40004040 ;  /* 0x4000404000297882 */ /* 0x000fe20000000000 */
[----:B-----5:R-:W-:Y:S06]  /*1700*/  @P1 BRA `(.L_x_25) ;  /* 0x0000000000101947 */ /* 0x020fec0003800000 */
[----:B------:R-:W-:Y:S06]  /*1710*/  USHF.L.U32 UR20, UR29, 0x1f, URZ ;  /* 0x0000001f1d147899 */ /* 0x000fec00080006ff */
[----:B-1----:R-:W-:Y:S04]  /*1720*/  MOV R2, UR20 ;  /* 0x0000001400027c02 */ /* 0x002fe80008000f00 */
[----:B------:R-:W1:Y:S02]  /*1730*/  SYNCS.PHASECHK.TRANS64.TRYWAIT P0, [UR5], R2 ;  /* 0x00000002ff0075a7 */ /* 0x000e640008001105 */
[----:B-1----:R-:W-:Y:S05]  /*1740*/  @!P0 BRA `(.L_x_26) ;  /* 0x0000002800d88947 */ /* 0x002fea0003800000 */
.L_x_25:
[----:B------:R-:W-:Y:S01]  /*1750*/  ULOP3.LUT UR29, UR29, UR21, URZ, 0x3c, !UPT ;  /* 0x000000151d1d7292 */ /* 0x000fe2000f8e3cff */
[----:B------:R-:W-:Y:S01]  /*1760*/  PLOP3.LUT P0, PT, PT, PT, UP1, 0x80, 0x8 ;  /* 0x000000000008781c */ /* 0x000fe20003f0f018 */
[----:B------:R-:W-:Y:S01]  /*1770*/  UIADD3 UR25, UPT, UPT, UR25, 0x1, URZ ;  /* 0x0000000119197890 */ /* 0x000fe2000fffe0ff */
[----:B------:R-:W-:Y:S01]  /*1780*/  PLOP3.LUT P1, PT, PT, PT, PT, 0x80, 0x8 ;  /* 0x000000000008781c */ /* 0x000fe20003f2f070 */
[----:B------:R-:W-:Y:S01]  /*1790*/  @!UP1 USHF.L.U32 UR5, UR29, 0x1f, URZ ;  /* 0x0000001f1d059899 */ /* 0x000fe200080006ff */
[----:B------:R4:W-:Y:S01]  /*17a0*/  UTCQMMA gdesc[UR46], gdesc[UR48], tmem[UR9], tmem[UR44], idesc[UR45], UP2 ;  /* 0x00ff2c302e0075ea */ /* 0x0009e20009000309 */
[----:B------:R-:W-:Y:S01]  /*17b0*/  UMOV UR52, UR6 ;  /* 0x0000000600347c82 */ /* 0x000fe20008000000 */
[----:B------:R-:W-:Y:S01]  /*17c0*/  @!UP1 ULEA UR6, UR27, UR4, 0x3 ;  /* 0x000000041b069291 */ /* 0x000fe2000f8e18ff */
[----:B------:R4:W-:Y:S01]  /*17d0*/  UTCQMMA gdesc[UR40], gdesc[UR42], tmem[UR9], tmem[UR38], idesc[UR39], UPT ;  /* 0x00ff262a280075ea */ /* 0x0009e2000b800309 */
[----:B------:R-:W-:Y:S01]  /*17e0*/  UMOV UR20, UR28 ;  /* 0x0000001c00147c82 */ /* 0x000fe20008000000 */
[----:B------:R-:W-:Y:S01]  /*17f0*/  UMOV UR21, 0x40004040 ;  /* 0x4000404000157882 */ /* 0x000fe20000000000 */
[----:B------:R-:W-:Y:S01]  /*1800*/  UMOV UR50, UR26 ;  /* 0x0000001a00327c82 */ /* 0x000fe20008000000 */
[----:B------:R-:W-:Y:S01]  /*1810*/  UMOV UR51, 0x40004040 ;  /* 0x4000404000337882 */ /* 0x000fe20000000000 */
[----:B-1----:R-:W-:Y:S01]  /*1820*/  IMAD.U32 R2, RZ, RZ, UR5 ;  /* 0x00000005ff027e24 */ /* 0x002fe2000f8e00ff */
[----:B------:R-:W-:Y:S01]  /*1830*/  UMOV UR53, 0x40004040 ;  /* 0x4000404000357882 */ /* 0x000fe20000000000 */
[----:B------:R-:W-:Y:S01]  /*1840*/  UMOV UR54, UR8 ;  /* 0x0000000800367c82 */ /* 0x000fe20008000000 */
[----:B------:R-:W-:Y:S01]  /*1850*/  UMOV UR55, 0x40004040 ;  /* 0x4000404000377882 */ /* 0x000fe20000000000 */
[----:B------:R4:W-:Y:S01]  /*1860*/  UTCQMMA gdesc[UR50], gdesc[UR20], tmem[UR9], tmem[UR36], idesc[UR37], UPT ;  /* 0x00ff2414320075ea */ /* 0x0009e2000b800309 */
[----:B------:R4:W-:Y:S01]  /*1870*/  UTCQMMA gdesc[UR54], gdesc[UR52], tmem[UR9], tmem[UR34], idesc[UR35], UPT ;  /* 0x00ff2234360075ea */ /* 0x0009e2000b800309 */
[----:B------:R4:W-:Y:S01]  /*1880*/  UTCBAR.MULTICAST [UR24], URZ, UR23 ;  /* 0x000000ff180073e9 */ /* 0x0009e20008000817 */
[----:B------:R4:W5:Y:S01]  /*1890*/  @!P0 SYNCS.PHASECHK.TRANS64.TRYWAIT P1, [UR6], R2 ;  /* 0x00000002ff0085a7 */ /* 0x0009620008021106 */
[----:B------:R-:W-:Y:S02]  /*18a0*/  UISETP.NE.AND UP1, UPT, UR25, URZ, UPT ;  /* 0x000000ff1900728c */ /* 0x000fe4000bf25270 */
[----:B------:R-:W-:Y:S07]  /*18b0*/  UPLOP3.LUT UP2, UPT, UPT, UPT, UPT, 0x80, 0x8 ;  /* 0x000000000008789c */ /* 0x000fee0003f4f070 */
[----:B------:R-:W-:Y:S05]  /*18c0*/  BRA.U UP1, `(.L_x_27) ;  /* 0xfffffffd013c7547 */ /* 0x000fea000b83ffff */
[----:B------:R-:W-:Y:S02]  /*18d0*/  UIADD3 UR7, UPT, UPT, UR7, 0x70, URZ ;  /* 0x0000007007077890 */ /* 0x000fe4000fffe0ff */
[----:B------:R-:W-:-:S04]  /*18e0*/  UIADD3 UR30, UPT, UPT, UR30, 0x1, URZ ;  /* 0x000000011e1e7890 */ /* 0x000fc8000fffe0ff */
[----:B------:R-:W-:-:S03]  /*18f0*/  UISETP.NE.AND UP1, UPT, UR30, 0x2, UPT ;  /* 0x000000021e00788c */ /* 0x000fc6000bf25270 */
[----:B------:R1:W-:Y:S01]  /*1900*/  UTCBAR.MULTICAST [UR7], URZ, UR19 ;  /* 0x000000ff070073e9 */ /* 0x0003e20008000813 */
[----:B------:R-:W-:Y:S02]  /*1910*/  USEL UR5, URZ, 0x1, UP1 ;  /* 0x00000001ff057887 */ /* 0x000fe40008800000 */
[----:B------:R-:W-:-:S04]  /*1920*/  USEL UR30, UR30, URZ, UP1 ;  /* 0x000000ff1e1e7287 */ /* 0x000fc80008800000 */
[----:B------:R-:W-:Y:S01]  /*1930*/  LOP3.LUT R5, R5, UR5, RZ, 0x3c, !PT ;  /* 0x0000000505057c12 */ /* 0x000fe2000f8e3cff */
[----:B------:R-:W-:Y:S07]  /*1940*/  BRA.U !UP0, `(.L_x_28) ;  /* 0xfffffff908e87547 */ /* 0x000fee000b83ffff */
[----:B------:R-:W-:-:S06]  /*1950*/  UIADD3 UR30, UPT, UPT, UR30, 0x1, URZ ;  /* 0x000000011e1e7890 */ /* 0x000fcc000fffe0ff */
[----:B------:R-:W-:Y:S02]  /*1960*/  MOV R6, UR30 ;  /* 0x0000001e00067c02 */ /* 0x000fe40008000f00 */
.L_x_23:
[----:B------:R-:W-:-:S04]  /*1970*/  ULOP3.LUT UR18, UR18, 0x1, URZ, 0xc0, !UPT ;  /* 0x0000000112127892 */ /* 0x000fc8000f8ec0ff */
[----:B------:R-:W-:-:S09]  /*1980*/  UISETP.NE.U32.AND UP0, UPT, UR18, 0x1, UPT ;  /* 0x000000011200788c */ /* 0x000fd2000bf05070 */
[----:B------:R-:W-:Y:S05]  /*1990*/  BRA.U !UP0, `(.L_x_22) ;  /* 0x00000001082c7547 */ /* 0x000fea000b800000 */
[----:B-1--4-:R-:W1:Y:S01]  /*19a0*/  S2R R2, SR_CgaCtaId ;  /* 0x0000000000027919 */ /* 0x012e620000008800 */
[----:B------:R-:W-:Y:S02]  /*19b0*/  ISETP.NE.AND P0, PT, R6, 0x2, PT ;  /* 0x000000020600780c */ /* 0x000fe40003f05270 */
[----:B------:R-:W-:Y:S02]  /*19c0*/  MOV R3, 0x400 ;  /* 0x0000040000037802 */ /* 0x000fe40000000f00 */
[----:B------:R-:W-:-:S04]  /*19d0*/  SEL R4, RZ, 0x1, P0 ;  /* 0x00000001ff047807 */ /* 0x000fc80000000000 */
[----:B------:R-:W-:-:S05]  /*19e0*/  LOP3.LUT R4, R5, R4, RZ, 0x3c, !PT ;  /* 0x0000000405047212 */ /* 0x000fca00078e3cff */
[----:B------:R-:W-:Y:S01]  /*19f0*/  IMAD.U32 R4, R4, -0x80000000, RZ ;  /* 0x8000000004047824 */ /* 0x000fe200078e00ff */
[----:B-1----:R-:W-:Y:S02]  /*1a00*/  LEA R2, R2, R3, 0x18 ;  /* 0x0000000302027211 */ /* 0x002fe400078ec0ff */
[----:B------:R-:W-:-:S05]  /*1a10*/  SEL R3, R6, RZ, P0 ;  /* 0x000000ff06037207 */ /* 0x000fca0000000000 */
[----:B------:R-:W-:-:S04]  /*1a20*/  IMAD R2, R3, 0x8, R2 ;  /* 0x0000000803027824 */ /* 0x000fc800078e0202 */
[----:B------:R-:W1:Y:S02]  /*1a30*/  SYNCS.PHASECHK.TRANS64.TRYWAIT P0, [R2+URZ+0x80], R4 ;  /* 0x00008004020075a7 */ /* 0x000e6400080011ff */
[----:B-1----:R-:W-:Y:S05]  /*1a40*/  @!P0 BRA `(.L_x_29) ;  /* 0x0000002800388947 */ /* 0x002fea0003800000 */
.L_x_22:
[----:B------:R-:W-:-:S13]  /*1a50*/  ISETP.GT.AND P0, PT, R69, 0x3, PT ;  /* 0x000000034500780c */ /* 0x000fda0003f04270 */
[----:B-12345:R-:W-:Y:S05]  /*1a60*/  @P0 EXIT ;  /* 0x000000000000094d */ /* 0x03efea0003800000 */
[----:B------:R-:W-:-:S13]  /*1a70*/  ISETP.NE.AND P0, PT, R69, RZ, PT ;  /* 0x000000ff4500720c */ /* 0x000fda0003f05270 */
[----:B------:R-:W-:Y:S05]  /*1a80*/  @P0 BRA `(.L_x_30) ;  /* 0x0000000000b80947 */ /* 0x000fea0003800000 */
[----:B------:R-:W1:Y:S01]  /*1a90*/  S2UR UR6, SR_CgaCtaId ;  /* 0x00000000000679c3 */ /* 0x000e620000008800 */
[----:B------:R-:W-:Y:S01]  /*1aa0*/  NOP ;  /* 0x0000000000007918 */ /* 0x000fe20000000000 */
[----:B------:R-:W-:Y:S01]  /*1ab0*/  UMOV UR4, 0x40 ;  /* 0x0000004000047882 */ /* 0x000fe20000000000 */
[----:B------:R-:W-:Y:S01]  /*1ac0*/  UMOV UR5, 0x400 ;  /* 0x0000040000057882 */ /* 0x000fe20000000000 */
[----:B-1----:R-:W-:Y:S02]  /*1ad0*/  ULEA UR4, UR6, UR4, 0x18 ;  /* 0x0000000406047291 */ /* 0x002fe4000f8ec0ff */
[----:B------:R-:W-:-:S07]  /*1ae0*/  ULEA UR5, UR6, UR5, 0x18 ;  /* 0x0000000506057291 */ /* 0x000fce000f8ec0ff */
[----:B------:R-:W1:Y:S02]  /*1af0*/  LDS.U8 R2, [UR4] ;  /* 0x00000004ff027984 */ /* 0x000e640008000000 */
[----:B-1----:R-:W-:-:S13]  /*1b00*/  ISETP.NE.AND P0, PT, R2, RZ, PT ;  /* 0x000000ff0200720c */ /* 0x002fda0003f05270 */
[----:B------:R-:W-:Y:S05]  /*1b10*/  @P0 BRA `(.L_x_31) ;  /* 0x00000000007c0947 */ /* 0x000fea0003800000 */
[----:B------:R-:W-:-:S13]  /*1b20*/  ELECT P0, URZ, PT ;  /* 0x0000000000ff782f */ /* 0x000fda0003800000 */
[----:B------:R-:W-:Y:S05]  /*1b30*/  @!P0 BRA `(.L_x_32) ;  /* 0x0000000000848947 */ /* 0x000fea0003800000 */
[----:B------:R-:W-:Y:S01]  /*1b40*/  UMOV UR4, 0x4 ;  /* 0x0000000400047882 */ /* 0x000fe20000000000 */
[----:B------:R-:W-:-:S04]  /*1b50*/  IMAD.MOV.U32 R3, RZ, RZ, 0xf ;  /* 0x0000000fff037424 */ /* 0x000fc800078e00ff */
[----:B------:R-:W-:Y:S04]  /*1b60*/  DEPBAR.LE SB1, 0x36 ;  /* 0x00009d800000791a */ /* 0x000fe80000000000 */
[----:B------:R-:W1:Y:S02]  /*1b70*/  UTCATOMSWS.FIND_AND_SET.ALIGN UP0, UR4, UR4 ;  /* 0x00000004000475e3 */ /* 0x000e640008000800 */
[----:B-1----:R-:W-:Y:S01]  /*1b80*/  PLOP3.LUT P0, PT, PT, PT, UP0, 0x80, 0x8 ;  /* 0x000000000008781c */ /* 0x002fe20003f0f008 */
[----:B------:R-:W-:-:S03]  /*1b90*/  IMAD.U32 R4, RZ, RZ, UR4 ;  /* 0x00000004ff047e24 */ /* 0x000fc6000f8e00ff */
[----:B------:R-:W-:-:S04]  /*1ba0*/  SEL R2, RZ, 0xffffffff, !P0 ;  /* 0xffffffffff027807 */ /* 0x000fc80004000000 */
[----:B------:R-:W-:Y:S01]  /*1bb0*/  ISETP.NE.AND P0, PT, R2, RZ, PT ;  /* 0x000000ff0200720c */ /* 0x000fe20003f05270 */
[----:B------:R-:W-:-:S12]  /*1bc0*/  IMAD.MOV.U32 R2, RZ, RZ, 0x1 ;  /* 0x00000001ff027424 */ /* 0x000fd800078e00ff */
[----:B------:R-:W-:Y:S05]  /*1bd0*/  @P0 BRA `(.L_x_33) ;  /* 0x0000000000240947 */ /* 0x000fea0003800000 */
.L_x_34:
[----:B------:R-:W-:Y:S05]  /*1be0*/  NANOSLEEP 0x64 ;  /* 0x000000640000795d */ /* 0x000fea0003800000 */
[----:B------:R-:W-:-:S05]  /*1bf0*/  UMOV UR4, 0x4 ;  /* 0x0000000400047882 */ /* 0x000fca0000000000 */
[----:B------:R-:W-:Y:S04]  /*1c00*/  DEPBAR.LE SB1, 0x36 ;  /* 0x00009d800000791a */ /* 0x000fe80000000000 */
[----:B------:R-:W1:Y:S02]  /*1c10*/  UTCATOMSWS.FIND_AND_SET.ALIGN UP0, UR4, UR4 ;  /* 0x00000004000475e3 */ /* 0x000e640008000800 */
[----:B-1----:R-:W-:-:S04]  /*1c20*/  PLOP3.LUT P0, PT, PT, PT, UP0, 0x80, 0x8 ;  /* 0x000000000008781c */ /* 0x002fc80003f0f008 */
[----:B------:R-:W-:-:S04]  /*1c30*/  SEL R4, RZ, 0xffffffff, !P0 ;  /* 0xffffffffff047807 */ /* 0x000fc80004000000 */
[----:B------:R-:W-:Y:S01]  /*1c40*/  ISETP.NE.AND P0, PT, R4, RZ, PT ;  /* 0x000000ff0400720c */ /* 0x000fe20003f05270 */
[----:B------:R-:W-:-:S12]  /*1c50*/  IMAD.U32 R4, RZ, RZ, UR4 ;  /* 0x00000004ff047e24 */ /* 0x000fd8000f8e00ff */
[----:B------:R-:W-:Y:S05]  /*1c60*/  @!P0 BRA `(.L_x_34) ;  /* 0xfffffffc00dc8947 */ /* 0x000fea000383ffff */
.L_x_33:
[C---:B------:R-:W-:Y:S01]  /*1c70*/  VIADD R5, R4.reuse, 0x10 ;  /* 0x0000001004057836 */ /* 0x040fe20000000000 */
[----:B------:R-:W-:Y:S01]  /*1c80*/  UMOV UR4, 0x50 ;  /* 0x0000005000047882 */ /* 0x000fe20000000000 */
[----:B------:R-:W-:Y:S01]  /*1c90*/  SHF.L.U32 R3, R3, R4, RZ ;  /* 0x0000000403037219 */ /* 0x000fe200000006ff */
[----:B------:R-:W-:Y:S01]  /*1ca0*/  ULEA UR4, UR6, UR4, 0x18 ;  /* 0x0000000406047291 */ /* 0x000fe2000f8ec0ff */
[----:B------:R-:W-:Y:S01]  /*1cb0*/  IMAD.SHL.U32 R4, R4, 0x20, RZ ;  /* 0x0000002004047824 */ /* 0x000fe200078e00ff */
[----:B------:R-:W-:-:S04]  /*1cc0*/  SHF.L.U32 R2, R2, R5, RZ ;  /* 0x0000000502027219 */ /* 0x000fc800000006ff */
[----:B------:R-:W-:-:S05]  /*1cd0*/  LOP3.LUT R2, R2, R3, RZ, 0xfc, !PT ;  /* 0x0000000302027212 */ /* 0x000fca00078efcff */
[----:B------:R1:W-:Y:S04]  /*1ce0*/  ATOMS.OR RZ, [UR4], R2 ;  /* 0x00000002ffff798c */ /* 0x0003e8000b000004 */
[----:B------:R1:W-:Y:S01]  /*1cf0*/  STS [UR5+0x98], R4 ;  /* 0x00009804ff007988 */ /* 0x0003e20008000805 */
[----:B------:R-:W-:Y:S05]  /*1d00*/  BRA `(.L_x_32) ;  /* 0x0000000000107947 */ /* 0x000fea0003800000 */
.L_x_31:
[----:B------:R-:W-:-:S05]  /*1d10*/  MOV R2, 0xffffffff ;  /* 0xffffffff00027802 */ /* 0x000fca0000000f00 */
[----:B------:R1:W-:Y:S02]  /*1d20*/  STS [UR5+0x98], R2 ;  /* 0x00009802ff007988 */ /* 0x0003e40008000805 */
[----:B-1----:R-:W-:Y:S02]  /*1d30*/  MOV R2, 0x1d50 ;  /* 0x00001d5000027802 */ /* 0x002fe40000000f00 */
[----:B------:R-:W-:Y:S05]  /*1d40*/  CALL.REL.NOINC `($__internal_1_$__cuda_sm10x_tcgen05_guardrail_trap_phase_invalid_during_alloc) ;  /* 0x0000002400b47944 */ /* 0x000fea0003c00000 */
.L_x_32:
[----:B------:R-:W-:Y:S05]  /*1d50*/  WARPSYNC.ALL ;  /* 0x0000000000007948 */ /* 0x000fea0003800000 */
[----:B------:R-:W-:Y:S01]  /*1d60*/  NOP ;  /* 0x0000000000007918 */ /* 0x000fe20000000000 */
.L_x_30:
[----:B------:R-:W2:Y:S08]  /*1d70*/  S2UR UR26, SR_CgaCtaId ;  /* 0x00000000001a79c3 */ /* 0x000eb00000008800 */
[----:B------:R-:W-:Y:S01]  /*1d80*/  BAR.SYNC.DEFER_BLOCKING 0x2, 0xa0 ;  /* 0x0082800000007b1d */ /* 0x000fe20000010000 */
[C---:B-1----:R-:W-:Y:S02]  /*1d90*/  IMAD.SHL.U32 R2, R0.reuse, 0x80, RZ ;  /* 0x0000008000027824 */ /* 0x042fe400078e00ff */
[----:B------:R-:W-:-:S03]  /*1da0*/  IMAD.SHL.U32 R3, R0, 0x40, RZ ;  /* 0x0000004000037824 */ /* 0x000fc600078e00ff */
[----:B------:R-:W-:Y:S02]  /*1db0*/  UMOV UR4, 0x400 ;  /* 0x0000040000047882 */ /* 0x000fe40000000000 */
[----:B------:R-:W1:Y:S01]  /*1dc0*/  S2UR UR31, SR_CTAID.Z ;  /* 0x00000000001f79c3 */ /* 0x000e620000002700 */
[----:B------:R-:W-:-:S04]  /*1dd0*/  LOP3.LUT R2, R2, 0x780, RZ, 0xc0, !PT ;  /* 0x0000078002027812 */ /* 0x000fc800078ec0ff */
[----:B------:R-:W-:-:S04]  /*1de0*/  LOP3.LUT R3, R2, 0x3800, R3, 0xf8, !PT ;  /* 0x0000380002037812 */ /* 0x000fc800078ef803 */
[----:B------:R-:W-:Y:S01]  /*1df0*/  LOP3.LUT R3, R3, 0x10, R0, 0xf8, !PT ;  /* 0x0000001003037812 */ /* 0x000fe200078ef800 */
[----:B--2---:R-:W-:Y:S02]  /*1e00*/  ULEA UR26, UR26, UR4, 0x18 ;  /* 0x000000041a1a7291 */ /* 0x004fe4000f8ec0ff */
[----:B-1----:R-:W-:-:S07]  /*1e10*/  UISETP.GT.U32.AND UP0, UPT, UR31, 0xff, UPT ;  /* 0x000000ff1f00788c */ /* 0x002fce000bf04070 */
[----:B------:R-:W1:Y:S02]  /*1e20*/  LDS R67, [UR26+0x98] ;  /* 0x0000981aff437984 */ /* 0x000e640008000800 */
[----:B------:R-:W-:Y:S05]  /*1e30*/  BRA.U UP0, `(.L_x_35) ;  /* 0x0000001d00e87547 */ /* 0x000fea000b800000 */
[----:B------:R-:W2:Y:S01]  /*1e40*/  LDCU.64 UR6, c[0x0][0x5c0] ;  /* 0x0000b800ff0677ac */ /* 0x000ea20008000a00 */
[----:B------:R-:W-:Y:S01]  /*1e50*/  VIADD R3, R3, UR26 ;  /* 0x0000001a03037c36 */ /* 0x000fe20008000000 */
[----:B------:R-:W3:Y:S01]  /*1e60*/  S2UR UR23, SR_CTAID.X ;  /* 0x00000000001779c3 */ /* 0x000ee20000002500 */
[----:B------:R-:W-:Y:S01]  /*1e70*/  IMAD.U32 R4, R0, 0x10000, RZ ;  /* 0x0001000000047824 */ /* 0x000fe200078e00ff */
[----:B------:R-:W4:Y:S01]  /*1e80*/  LDCU UR8, c[0x0][0x5d0] ;  /* 0x0000ba00ff0877ac */ /* 0x000f220008000800 */
[C---:B------:R-:W-:Y:S02]  /*1e90*/  VIADD R5, R3.reuse, 0x8460 ;  /* 0x0000846003057836 */ /* 0x040fe40000000000 */
[C---:B------:R-:W-:Y:S01]  /*1ea0*/  VIADD R2, R3.reuse, 0x460 ;  /* 0x0000046003027836 */ /* 0x040fe20000000000 */
[----:B------:R-:W5:Y:S01]  /*1eb0*/  LDCU UR10, c[0x0][0x374] ;  /* 0x00006e80ff0a77ac */ /* 0x000f620008000800 */
[C---:B------:R-:W-:Y:S01]  /*1ec0*/  VIADD R9, R3.reuse, 0x8440 ;  /* 0x0000844003097836 */ /* 0x040fe20000000000 */
[----:B------:R-:W-:Y:S01]  /*1ed0*/  SHF.R.U32.HI R72, RZ, 0x3, R5 ;  /* 0x00000003ff487819 */ /* 0x000fe20000011605 */
[----:B------:R-:W1:Y:S01]  /*1ee0*/  S2UR UR30, SR_CTAID.Y ;  /* 0x00000000001e79c3 */ /* 0x000e620000002600 */
[----:B------:R-:W3:Y:S01]  /*1ef0*/  LDCU.64 UR28, c[0x0][0x348] ;  /* 0x00006900ff1c77ac */ /* 0x000ee20008000a00 */
[----:B------:R-:W-:Y:S01]  /*1f00*/  SHF.R.U32.HI R65, RZ, 0x3, R2 ;  /* 0x00000003ff417819 */ /* 0x000fe20000011602 */
[----:B------:R-:W-:Y:S01]  /*1f10*/  VIADD R7, R3, 0x8420 ;  /* 0x0000842003077836 */ /* 0x000fe20000000000 */
[----:B------:R-:W-:Y:S01]  /*1f20*/  LOP3.LUT R72, R5, 0x70, R72, 0x78, !PT ;  /* 0x0000007005487812 */ /* 0x000fe200078e7848 */
[C---:B------:R-:W-:Y:S01]  /*1f30*/  VIADD R5, R3.reuse, 0x8400 ;  /* 0x0000840003057836 */ /* 0x040fe20000000000 */
[----:B------:R-:W1:Y:S01]  /*1f40*/  LDCU UR22, c[0x0][0x5cc] ;  /* 0x0000b980ff1677ac */ /* 0x000e620008000800 */
[----:B------:R-:W-:Y:S01]  /*1f50*/  LOP3.LUT R65, R2, 0x70, R65, 0x78, !PT ;  /* 0x0000007002417812 */ /* 0x000fe200078e7841 */
[----:B------:R-:W-:Y:S01]  /*1f60*/  VIADD R2, R3, 0x420 ;  /* 0x0000042003027836 */ /* 0x000fe20000000000 */
[----:B------:R-:W-:Y:S01]  /*1f70*/  LOP3.LUT R4, R4, 0xe00000, RZ, 0xc0, !PT ;  /* 0x00e0000004047812 */ /* 0x000fe200078ec0ff */
[----:B--2---:R-:W-:Y:S01]  /*1f80*/  UIMAD.WIDE.U32 UR4, UR31, UR7, URZ ;  /* 0x000000071f0472a5 */ /* 0x004fe2000f8e00ff */
[----:B------:R-:W-:Y:S01]  /*1f90*/  SHF.R.U32.HI R66, RZ, 0x3, R5 ;  /* 0x00000003ff427819 */ /* 0x000fe20000011605 */
[----:B------:R-:W-:Y:S01]  /*1fa0*/  IMAD.MOV.U32 R60, RZ, RZ, RZ ;  /* 0x000000ffff3c7224 */ /* 0x000fe200078e00ff */
[----:B------:R-:W-:Y:S01]  /*1fb0*/  SHF.R.U32.HI R63, RZ, 0x3, R2 ;  /* 0x00000003ff3f7819 */ /* 0x000fe20000011602 */
[----:B------:R-:W-:Y:S01]  /*1fc0*/  UIADD3 UR4, UPT, UPT, UR31, -UR5, URZ ;  /* 0x800000051f047290 */ /* 0x000fe2000fffe0ff */
[----:B------:R-:W-:Y:S01]  /*1fd0*/  LOP3.LUT R66, R5, 0x70, R66, 0x78, !PT ;  /* 0x0000007005427812 */ /* 0x000fe200078e7842 */
[C---:B------:R-:W-:Y:S01]  /*1fe0*/  VIADD R5, R3.reuse, 0x440 ;  /* 0x0000044003057836 */ /* 0x040fe20000000000 */
[----:B------:R-:W-:Y:S01]  /*1ff0*/  SHF.R.U32.HI R70, RZ, 0x3, R9 ;  /* 0x00000003ff467819 */ /* 0x000fe20000011609 */
[----:B------:R-:W-:Y:S01]  /*2000*/  USHF.R.U32.HI UR4, URZ, UR17, UR4 ;  /* 0x00000011ff047299 */ /* 0x000fe20008011604 */
[----:B------:R-:W-:Y:S01]  /*2010*/  VIADD R3, R3, 0x400 ;  /* 0x0000040003037836 */ /* 0x000fe20000000000 */
[----:B---3--:R-:W-:Y:S01]  /*2020*/  UIADD3 UR34, UP1, UPT, UR28, 0x140, URZ ;  /* 0x000001401c227890 */ /* 0x008fe2000ff3e0ff */
[----:B------:R-:W-:Y:S01]  /*2030*/  SHF.R.U32.HI R68, RZ, 0x3, R7 ;  /* 0x00000003ff447819 */ /* 0x000fe20000011607 */
[----:B------:R-:W-:Y:S01]  /*2040*/  UIADD3 UR4, UPT, UPT, UR5, UR4, URZ ;  /* 0x0000000405047290 */ /* 0x000fe2000fffe0ff */
[----:B------:R-:W-:Y:S01]  /*2050*/  SHF.R.U32.HI R64, RZ, 0x3, R5 ;  /* 0x00000003ff407819 */ /* 0x000fe20000011605 */
[----:B------:R-:W-:Y:S01]  /*2060*/  UIADD3 UR32, UP0, UPT, UR28, 0x1c0, URZ ;  /* 0x000001c01c207890 */ /* 0x000fe2000ff1e0ff */
[----:B------:R-:W-:Y:S01]  /*2070*/  SHF.R.U32.HI R62, RZ, 0x3, R3 ;  /* 0x00000003ff3e7819 */ /* 0x000fe20000011603 */
[----:B------:R-:W-:Y:S01]  /*2080*/  USHF.R.U32.HI UR4, URZ, UR16, UR4 ;  /* 0x00000010ff047299 */ /* 0x000fe20008011604 */
[----:B------:R-:W-:Y:S01]  /*2090*/  LOP3.LUT R63, R2, 0x70, R63, 0x78, !PT ;  /* 0x00000070023f7812 */ /* 0x000fe200078e783f */
[----:B------:R-:W-:Y:S01]  /*20a0*/  UIADD3.X UR35, UPT, UPT, URZ, UR29, URZ, UP1, !UPT ;  /* 0x0000001dff237290 */ /* 0x000fe20008ffe4ff */
[----:B------:R-:W-:Y:S01]  /*20b0*/  LOP3.LUT R70, R9, 0x70, R70, 0x78, !PT ;  /* 0x0000007009467812 */ /* 0x000fe200078e7846 */
[----:B------:R-:W-:Y:S01]  /*20c0*/  UIADD3 UR4, UPT, UPT, -UR4, URZ, URZ ;  /* 0x000000ff04047290 */ /* 0x000fe2000fffe1ff */
[----:B------:R-:W-:Y:S01]  /*20d0*/  LOP3.LUT R68, R7, 0x70, R68, 0x78, !PT ;  /* 0x0000007007447812 */ /* 0x000fe200078e7844 */
[----:B------:R-:W-:Y:S01]  /*20e0*/  UIADD3.X UR33, UPT, UPT, URZ, UR29, URZ, UP0, !UPT ;  /* 0x0000001dff217290 */ /* 0x000fe200087fe4ff */
[----:B------:R-:W-:Y:S01]  /*20f0*/  LOP3.LUT R64, R5, 0x70, R64, 0x78, !PT ;  /* 0x0000007005407812 */ /* 0x000fe200078e7840 */
[----:B------:R-:W-:Y:S01]  /*2100*/  UIMAD UR6, UR6, UR4, UR31 ;  /* 0x00000004060672a4 */ /* 0x000fe2000f8e021f */
[----:B------:R-:W-:Y:S01]  /*2110*/  LOP3.LUT R62, R3, 0x70, R62, 0x78, !PT ;  /* 0x00000070033e7812 */ /* 0x000fe200078e783e */
[----:B------:R-:W-:Y:S01]  /*2120*/  USHF.L.U32 UR23, UR23, 0x6, URZ ;  /* 0x0000000617177899 */ /* 0x000fe200080006ff */
[----:B------:R-:W-:Y:S01]  /*2130*/  IMAD.MOV.U32 R2, RZ, RZ, RZ ;  /* 0x000000ffff027224 */ /* 0x000fe200078e00ff */
[----:B----4-:R-:W-:Y:S01]  /*2140*/  UIMAD.WIDE.U32 UR8, UR6, UR8, URZ ;  /* 0x00000008060872a5 */ /* 0x010fe2000f8e00ff */
[----:B------:R-:W-:Y:S01]  /*2150*/  IMAD.MOV.U32 R0, RZ, RZ, 0x1 ;  /* 0x00000001ff007424 */ /* 0x000fe200078e00ff */
[----:B------:R-:W2:Y:S01]  /*2160*/  LDCU UR11, c[0x0][0x5d0] ;  /* 0x0000ba00ff0b77ac */ /* 0x000ea20008000800 */
[----:B-1----:R-:W-:Y:S01]  /*2170*/  IMAD.IADD R61, R67, 0x1, R4 ;  /* 0x00000001433d7824 */ /* 0x002fe200078e0204 */
[----:B------:R-:W1:Y:S01]  /*2180*/  LDCU.64 UR4, c[0x0][0x5d8] ;  /* 0x0000bb00ff0477ac */ /* 0x000e620008000a00 */
[----:B------:R-:W-:Y:S01]  /*2190*/  UIADD3 UR7, UPT, UPT, UR6, -UR9, URZ ;  /* 0x8000000906077290 */ /* 0x000fe2000fffe0ff */
[----:B------:R-:W3:Y:S03]  /*21a0*/  LDCU UR27, c[0x0][0x5e4] ;  /* 0x0000bc80ff1b77ac */ /* 0x000ee60008000800 */
[----:B------:R-:W-:Y:S01]  /*21b0*/  USHF.R.U32.HI UR7, URZ, UR15, UR7 ;  /* 0x0000000fff077299 */ /* 0x000fe20008011607 */
[----:B------:R-:W4:Y:S03]  /*21c0*/  LDCU.64 UR24, c[0x0][0x5c0] ;  /* 0x0000b800ff1877ac */ /* 0x000f260008000a00 */
[----:B------:R-:W-:Y:S01]  /*21d0*/  UIADD3 UR7, UPT, UPT, UR9, UR7, URZ ;  /* 0x0000000709077290 */ /* 0x000fe2000fffe0ff */
[----:B------:R-:W2:Y:S03]  /*21e0*/  LDCU.64 UR18, c[0x0][0x5d8] ;  /* 0x0000bb00ff1277ac */ /* 0x000ea60008000a00 */
[----:B------:R-:W-:-:S02]  /*21f0*/  USHF.R.U32.HI UR20, URZ, UR14, UR7 ;  /* 0x0000000eff147299 */ /* 0x000fc40008011607 */
[----:B------:R-:W-:Y:S02]  /*2200*/  ULOP3.LUT UR30, UR30, 0x1, URZ, 0xc0, !UPT ;  /* 0x000000011e1e7892 */ /* 0x000fe4000f8ec0ff */
[----:B-1----:R-:W-:Y:S02]  /*2210*/  UIMAD.WIDE.U32 UR8, UR20, UR5, URZ ;  /* 0x00000005140872a5 */ /* 0x002fe4000f8e00ff */
[----:B------:R-:W-:Y:S01]  /*2220*/  ULOP3.LUT UR23, UR23, 0xc0, URZ, 0xc0, !UPT ;  /* 0x000000c017177892 */ /* 0x000fe2000f8ec0ff */
[----:B------:R-:W-:-:S04]  /*2230*/  UMOV UR28, URZ ;  /* 0x000000ff001c7c82 */ /* 0x000fc80008000000 */
[----:B------:R-:W-:Y:S02]  /*2240*/  UMOV UR7, UR9 ;  /* 0x0000000900077c82 */ /* 0x000fe40008000000 */
[----:B------:R-:W-:Y:S02]  /*2250*/  UIADD3 UR5, UPT, UPT, UR20, -UR7, URZ ;  /* 0x8000000714057290 */ /* 0x000fe4000fffe0ff */
[----:B------:R-:W5:Y:S01]  /*2260*/  LDCU UR9, c[0x0][0x370] ;  /* 0x00006e00ff0977ac */ /* 0x000f620008000800 */
[----:B------:R-:W1:Y:S01]  /*2270*/  LDCU UR8, c[0x0][0x378] ;  /* 0x00006f00ff0877ac */ /* 0x000e620008000800 */
[----:B------:R-:W-:-:S04]  /*2280*/  USHF.R.U32.HI UR5, URZ, UR13, UR5 ;  /* 0x0000000dff057299 */ /* 0x000fc80008011605 */
[----:B------:R-:W-:Y:S01]  /*2290*/  UIADD3 UR5, UPT, UPT, UR7, UR5, URZ ;  /* 0x0000000507057290 */ /* 0x000fe2000fffe0ff */
[----:B------:R-:W2:Y:S03]  /*22a0*/  LDCU UR7, c[0x0][0x5cc] ;  /* 0x0000b980ff0777ac */ /* 0x000ea60008000800 */
[----:B------:R-:W-:Y:S02]  /*22b0*/  USHF.R.U32.HI UR5, URZ, UR12, UR5 ;  /* 0x0000000cff057299 */ /* 0x000fe40008011605 */
[----:B-----5:R-:W-:Y:S02]  /*22c0*/  UIMAD UR9, UR10, UR9, URZ ;  /* 0x000000090a0972a4 */ /* 0x020fe4000f8e02ff */
[----:B------:R-:W-:Y:S02]  /*22d0*/  UIADD3 UR5, UPT, UPT, -UR5, URZ, URZ ;  /* 0x000000ff05057290 */ /* 0x000fe4000fffe1ff */
[----:B-1----:R-:W-:-:S02]  /*22e0*/  UIMAD UR8, UR9, UR8, URZ ;  /* 0x00000008090872a4 */ /* 0x002fc4000f8e02ff */
[----:B------:R-:W-:Y:S02]  /*22f0*/  UIMAD UR5, UR4, UR5, UR20 ;  /* 0x00000005040572a4 */ /* 0x000fe4000f8e0214 */
[----:B------:R-:W-:Y:S02]  /*2300*/  USHF.R.S32.HI UR29, URZ, 0x1f, UR8 ;  /* 0x0000001fff1d7899 */ /* 0x000fe40008011408 */
[----:B------:R-:W-:Y:S02]  /*2310*/  UIADD3 UR20, UPT, UPT, -UR20, URZ, URZ ;  /* 0x000000ff14147290 */ /* 0x000fe4000fffe1ff */
[----:B------:R-:W-:Y:S02]  /*2320*/  UIADD3 UR4, UPT, UPT, UR26, 0x8400, URZ ;  /* 0x000084001a047890 */ /* 0x000fe4000fffe0ff */
[----:B------:R-:W-:Y:S02]  /*2330*/  ULEA.HI UR29, UR29, UR8, URZ, 0x3 ;  /* 0x000000081d1d7291 */ /* 0x000fe4000f8f18ff */
[----:B--234-:R-:W-:-:S12]  /*2340*/  UIMAD UR22, UR22, UR20, UR6 ;  /* 0x00000014161672a4 */ /* 0x01cfd8000f8e0206 */
.L_x_38:
[----:B------:R-:W-:Y:S01]  /*2350*/  LEA R3, R2, UR26, 0x3 ;  /* 0x0000001a02037c11 */ /* 0x000fe2000f8e18ff */
[----:B-1----:R-:W-:Y:S02]  /*2360*/  IMAD.U32 R6, R60, -0x80000000, RZ ;  /* 0x800000003c067824 */ /* 0x002fe400078e00ff */
[----:B------:R-:W-:Y:S02]  /*2370*/  IMAD R4, R2, 0x100000, R61 ;  /* 0x0010000002047824 */ /* 0x000fe400078e023d */
[----:B------:R-:W1:Y:S03]  /*2380*/  SYNCS.PHASECHK.TRANS64.TRYWAIT P0, [R3+URZ+0x70], R6 ;  /* 0x00007006030075a7 */ /* 0x000e6600080011ff */
[----:B------:R-:W-:Y:S01]  /*2390*/  R2UR UR6, R4 ;  /* 0x00000000040672ca */ /* 0x000fe200000e0000 */
[----:B-1----:R-:W-:-:S14]  /*23a0*/  @!P0 BRA `(.L_x_36) ;  /* 0x0000001c00f88947 */ /* 0x002fdc0003800000 */
.L_x_52:
[----:B------:R-:W2:Y:S01]  /*23b0*/  LDTM.16dp256bit.x8 R16, tmem[UR6+0x40] ;  /* 0x00004006001079ee */ /* 0x000ea200081a0000 */
[----:B------:R-:W-:Y:S01]  /*23c0*/  UIADD3 UR9, UPT, UPT, UR28, UR28, URZ ;  /* 0x0000001c1c097290 */ /* 0x000fe2000fffe0ff */
[----:B------:R-:W-:Y:S02]  /*23d0*/  R2UR UR6, R4 ;  /* 0x00000000040672ca */ /* 0x000fe400000e0000 */
[----:B------:R-:W-:Y:S01]  /*23e0*/  MOV R87, RZ ;  /* 0x000000ff00577202 */ /* 0x000fe20000000f00 */
[----:B------:R-:W-:Y:S01]  /*23f0*/  USHF.R.S32.HI UR8, URZ, 0x1f, UR9 ;  /* 0x0000001fff087899 */ /* 0x000fe20008011409 */
[----:B------:R-:W-:-:S03]  /*2400*/  ISETP.NE.AND P0, PT, R69, RZ, PT ;  /* 0x000000ff4500720c */ /* 0x000fc60003f05270 */
[----:B------:R-:W-:-:S04]  /*2410*/  ULEA.HI UR20, UR8, UR9, URZ, 0x2 ;  /* 0x0000000908147291 */ /* 0x000fc8000f8f10ff */
[----:B------:R-:W-:-:S04]  /*2420*/  ULOP3.LUT UR20, UR20, 0xfffffffc, URZ, 0xc0, !UPT ;  /* 0xfffffffc14147892 */ /* 0x000fc8000f8ec0ff */
[----:B------:R-:W-:Y:S02]  /*2430*/  UIADD3 UR20, UPT, UPT, UR9, -UR20, URZ ;  /* 0x8000001409147290 */ /* 0x000fe4000fffe0ff */
[----:B------:R-:W-:-:S04]  /*2440*/  ULOP3.LUT UR9, UR9, 0x1, URZ, 0xfc, !UPT ;  /* 0x0000000109097892 */ /* 0x000fc8000f8efcff */
[----:B------:R-:W-:Y:S01]  /*2450*/  MOV R85, UR20 ;  /* 0x0000001400557c02 */ /* 0x000fe20008000f00 */
[----:B--2---:R-:W-:Y:S01]  /*2460*/  FMUL R33, R33, UR27 ;  /* 0x0000001b21217c20 */ /* 0x004fe20008400000 */
[----:B------:R-:W-:Y:S01]  /*2470*/  FMUL R35, R35, UR27 ;  /* 0x0000001b23237c20 */ /* 0x000fe20008400000 */
[----:B------:R-:W-:Y:S01]  /*2480*/  FMUL R37, R37, UR27 ;  /* 0x0000001b25257c20 */ /* 0x000fe20008400000 */
[----:B------:R-:W-:Y:S01]  /*2490*/  FMUL R36, R36, UR27 ;  /* 0x0000001b24247c20 */ /* 0x000fe20008400000 */
[----:B------:R-:W-:Y:S01]  /*24a0*/  FMUL R34, R34, UR27 ;  /* 0x0000001b22227c20 */ /* 0x000fe20008400000 */
[----:B------:R-:W-:Y:S01]  /*24b0*/  FMUL R21, R21, UR27 ;  /* 0x0000001b15157c20 */ /* 0x000fe20008400000 */
[----:B------:R-:W-:Y:S01]  /*24c0*/  FMUL R23, R23, UR27 ;  /* 0x0000001b17177c20 */ /* 0x000fe20008400000 */
[----:B------:R-:W-:Y:S01]  /*24d0*/  FMUL R22, R22, UR27 ;  /* 0x0000001b16167c20 */ /* 0x000fe20008400000 */
[----:B------:R-:W-:Y:S01]  /*24e0*/  FMUL R10, R33, -1.4426950216293334961 ;  /* 0xbfb8aa3b210a7820 */ /* 0x000fe20000400000 */
[----:B------:R-:W-:Y:S01]  /*24f0*/  FMUL R32, R32, UR27 ;  /* 0x0000001b20207c20 */ /* 0x000fe20008400000 */
[----:B-1----:R-:W-:Y:S01]  /*2500*/  FMUL R7, R35, -1.4426950216293334961 ;  /* 0xbfb8aa3b23077820 */ /* 0x002fe20000400000 */
[----:B------:R-:W-:Y:S01]  /*2510*/  FMUL R25, R25, UR27 ;  /* 0x0000001b19197c20 */ /* 0x000fe20008400000 */
        /* <DEDUP_REMOVED lines=32> */
[----:B------:R-:W1:Y:S01]  /*2720*/  MUFU.EX2 R10, R10 ;  /* 0x0000000a000a7308 */ /* 0x000e620000000800 */
[----:B------:R-:W-:Y:S01]  /*2730*/  LEA R86, R85, R63, 0xd ;  /* 0x0000003f55567211 */ /* 0x000fe200078e68ff */
[----:B------:R-:W-:Y:S01]  /*2740*/  FMUL R39, R39, UR27 ;  /* 0x0000001b27277c20 */ /* 0x000fe20008400000 */
[----:B------:R-:W-:Y:S01]  /*2750*/  FMUL R40, R40, UR27 ;  /* 0x0000001b28287c20 */ /* 0x000fe20008400000 */
[----:B------:R-:W-:Y:S01]  /*2760*/  FMUL R38, R38, UR27 ;  /* 0x0000001b26267c20 */ /* 0x000fe20008400000 */
[----:B------:R-:W-:Y:S01]  /*2770*/  MOV R86, R86 ;  /* 0x0000005600567202 */ /* 0x000fe20000000f00 */
[----:B------:R-:W-:Y:S01]  /*2780*/  FMUL R41, R41, UR27 ;  /* 0x0000001b29297c20 */ /* 0x000fe20008400000 */
[----:B------:R-:W-:Y:S01]  /*2790*/  FMUL R42, R42, UR27 ;  /* 0x0000001b2a2a7c20 */ /* 0x000fe20008400000 */
[----:B------:R-:W2:Y:S01]  /*27a0*/  MUFU.EX2 R7, R7 ;  /* 0x0000000700077308 */ /* 0x000ea20000000800 */
[----:B------:R-:W-:Y:S01]  /*27b0*/  FMUL R46, R46, UR27 ;  /* 0x0000001b2e2e7c20 */ /* 0x000fe20008400000 */
[----:B------:R-:W-:-:S04]  /*27c0*/  ULEA.HI UR8, UR8, UR9, URZ, 0x2 ;  /* 0x0000000908087291 */ /* 0x000fc8000f8f10ff */
[----:B------:R-:W-:Y:S02]  /*27d0*/  ULOP3.LUT UR8, UR8, 0xfffffffc, URZ, 0xc0, !UPT ;  /* 0xfffffffc08087892 */ /* 0x000fe4000f8ec0ff */
[----:B------:R-:W3:Y:S01]  /*27e0*/  MUFU.EX2 R8, R8 ;  /* 0x0000000800087308 */ /* 0x000ee20000000800 */
[----:B-1----:R-:W-:Y:S01]  /*27f0*/  FADD R94, R10, 1 ;  /* 0x3f8000000a5e7421 */ /* 0x002fe20000000000 */
[----:B------:R-:W-:-:S06]  /*2800*/  UIADD3 UR8, UPT, UPT, UR9, -UR8, URZ ;  /* 0x8000000809087290 */ /* 0x000fcc000fffe0ff */
[----:B------:R-:W1:Y:S01]  /*2810*/  MUFU.EX2 R51, R51 ;  /* 0x0000003300337308 */ /* 0x000e620000000800 */
[----:B--2---:R-:W-:-:S07]  /*2820*/  FADD R10, R7, 1 ;  /* 0x3f800000070a7421 */ /* 0x004fce0000000000 */
[----:B------:R-:W2:Y:S01]  /*2830*/  MUFU.EX2 R11, R11 ;  /* 0x0000000b000b7308 */ /* 0x000ea20000000800 */
[----:B---3--:R-:W-:-:S07]  /*2840*/  FADD R8, R8, 1 ;  /* 0x3f80000008087421 */ /* 0x008fce0000000000 */
[----:B------:R-:W3:Y:S01]  /*2850*/  MUFU.EX2 R6, R6 ;  /* 0x0000000600067308 */ /* 0x000ee20000000800 */
[----:B-1----:R-:W-:Y:S01]  /*2860*/  FADD R7, R51, 1 ;  /* 0x3f80000033077421 */ /* 0x002fe20000000000 */
[----:B------:R-:W-:-:S06]  /*2870*/  F2FP.BF16.F32.PACK_AB R51, R23, R22 ;  /* 0x000000161733723e */ /* 0x000fcc00000010ff */
[----:B------:R-:W1:Y:S01]  /*2880*/  MUFU.EX2 R9, R9 ;  /* 0x0000000900097308 */ /* 0x000e620000000800 */
[----:B--2---:R-:W-:-:S07]  /*2890*/  FADD R11, R11, 1 ;  /* 0x3f8000000b0b7421 */ /* 0x004fce0000000000 */
[----:B------:R-:W2:Y:S01]  /*28a0*/  MUFU.EX2 R5, R5 ;  /* 0x0000000500057308 */ /* 0x000ea20000000800 */
[----:B---3--:R-:W-:-:S07]  /*28b0*/  FADD R6, R6, 1 ;  /* 0x3f80000006067421 */ /* 0x008fce0000000000 */
[----:B------:R-:W3:Y:S01]  /*28c0*/  MUFU.EX2 R52, R52 ;  /* 0x0000003400347308 */ /* 0x000ee20000000800 */
[----:B-1----:R-:W-:-:S07]  /*28d0*/  FADD R4, R9, 1 ;  /* 0x3f80000009047421 */ /* 0x002fce0000000000 */
        /* <DEDUP_REMOVED lines=26> */
[----:B------:R-:W2:Y:S01]  /*2a80*/  MUFU.RCP R7, R7 ;  /* 0x0000000700077308 */ /* 0x000ea20000001000 */
[----:B---3--:R-:W-:-:S07]  /*2a90*/  FADD R57, R57, 1 ;  /* 0x3f80000039397421 */ /* 0x008fce0000000000 */
[----:B------:R-:W3:Y:S01]  /*2aa0*/  MUFU.RCP R8, R8 ;  /* 0x0000000800087308 */ /* 0x000ee20000001000 */
[----:B-1----:R-:W-:-:S07]  /*2ab0*/  FADD R50, R50, 1 ;  /* 0x3f80000032327421 */ /* 0x002fce0000000000 */
[----:B------:R-:W1:Y:S01]  /*2ac0*/  MUFU.RCP R89, R52 ;  /* 0x0000003400597308 */ /* 0x000e620000001000 */
[----:B--2---:R-:W-:-:S07]  /*2ad0*/  FMUL R88, R36, R7 ;  /* 0x0000000724587220 */ /* 0x004fce0000400000 */
[----:B------:R-:W2:Y:S01]  /*2ae0*/  MUFU.RCP R94, R94 ;  /* 0x0000005e005e7308 */ /* 0x000ea20000001000 */
[----:B---3--:R-:W-:-:S07]  /*2af0*/  FMUL R95, R37, R8 ;  /* 0x00000008255f7220 */ /* 0x008fce0000400000 */
[----:B------:R-:W3:Y:S01]  /*2b00*/  MUFU.RCP R11, R11 ;  /* 0x0000000b000b7308 */ /* 0x000ee20000001000 */
[----:B-1----:R-:W-:Y:S01]  /*2b10*/  FMUL R89, R32, R89 ;  /* 0x0000005920597220 */ /* 0x002fe20000400000 */
[----:B------:R-:W-:-:S06]  /*2b20*/  F2FP.BF16.F32.PACK_AB R52, R25, R24 ;  /* 0x000000181934723e */ /* 0x000fcc00000010ff */
[----:B------:R-:W1:Y:S01]  /*2b30*/  MUFU.RCP R10, R10 ;  /* 0x0000000a000a7308 */ /* 0x000e620000001000 */
[----:B--2---:R-:W-:-:S07]  /*2b40*/  FMUL R94, R33, R94 ;  /* 0x0000005e215e7220 */ /* 0x004fce0000400000 */
[----:B------:R2:W4:Y:S01]  /*2b50*/  MUFU.RCP R83, R56 ;  /* 0x0000003800537308 */ /* 0x0005220000001000 */
[----:B---3--:R-:W-:-:S07]  /*2b60*/  FMUL R92, R34, R11 ;  /* 0x0000000b225c7220 */ /* 0x008fce0000400000 */
[----:B------:R-:W3:Y:S01]  /*2b70*/  MUFU.RCP R84, R15 ;  /* 0x0000000f00547308 */ /* 0x000ee20000001000 */
[----:B-1----:R-:W-:-:S07]  /*2b80*/  FMUL R91, R35, R10 ;  /* 0x0000000a235b7220 */ /* 0x002fce0000400000 */
[----:B------:R-:W1:Y:S01]  /*2b90*/  MUFU.RCP R81, R55 ;  /* 0x0000003700517308 */ /* 0x000e620000001000 */
[----:B--2---:R-:W-:Y:S01]  /*2ba0*/  F2FP.BF16.F32.PACK_AB R56, R33, R32 ;  /* 0x000000202138723e */ /* 0x004fe200000010ff */
[----:B----4-:R-:W-:-:S06]  /*2bb0*/  FMUL R83, R24, R83 ;  /* 0x0000005318537220 */ /* 0x010fcc0000400000 */
[----:B------:R-:W2:Y:S01]  /*2bc0*/  MUFU.RCP R82, R14 ;  /* 0x0000000e00527308 */ /* 0x000ea20000001000 */
[----:B---3--:R-:W-:-:S07]  /*2bd0*/  FMUL R84, R25, R84 ;  /* 0x0000005419547220 */ /* 0x008fce0000400000 */
[----:B------:R-:W3:Y:S01]  /*2be0*/  MUFU.RCP R79, R54 ;  /* 0x00000036004f7308 */ /* 0x000ee20000001000 */
[----:B-1----:R-:W-:Y:S01]  /*2bf0*/  FMUL R81, R26, R81 ;  /* 0x000000511a517220 */ /* 0x002fe20000400000 */
[----:B------:R-:W-:-:S06]  /*2c00*/  F2FP.BF16.F32.PACK_AB R55, R31, R30 ;  /* 0x0000001e1f37723e */ /* 0x000fcc00000010ff */
[----:B------:R1:W4:Y:S01]  /*2c10*/  MUFU.RCP R80, R13 ;  /* 0x0000000d00507308 */ /* 0x0003220000001000 */
[----:B--2---:R-:W-:-:S07]  /*2c20*/  FMUL R82, R27, R82 ;  /* 0x000000521b527220 */ /* 0x004fce0000400000 */
[----:B------:R2:W5:Y:S01]  /*2c30*/  MUFU.RCP R77, R53 ;  /* 0x00000035004d7308 */ /* 0x0005620000001000 */
[----:B---3--:R-:W-:Y:S01]  /*2c40*/  FMUL R79, R28, R79 ;  /* 0x0000004f1c4f7220 */ /* 0x008fe20000400000 */
[----:B------:R-:W-:-:S06]  /*2c50*/  F2FP.BF16.F32.PACK_AB R54, R29, R28 ;  /* 0x0000001c1d36723e */ /* 0x000fcc00000010ff */
[----:B------:R3:W3:Y:S01]  /*2c60*/  MUFU.RCP R78, R12 ;  /* 0x0000000c004e7308 */ /* 0x0006e20000001000 */
[----:B-1----:R-:W-:Y:S02]  /*2c70*/  HFMA2 R13, -RZ, RZ, 0, 0 ;  /* 0x00000000ff0d7431 */ /* 0x002fe400000001ff */
[----:B----4-:R-:W-:-:S05]  /*2c80*/  FMUL R80, R29, R80 ;  /* 0x000000501d507220 */ /* 0x010fca0000400000 */
[----:B------:R1:W4:Y:S01]  /*2c90*/  MUFU.RCP R75, R58 ;  /* 0x0000003a004b7308 */ /* 0x0003220000001000 */
[----:B--2---:R-:W-:Y:S01]  /*2ca0*/  F2FP.BF16.F32.PACK_AB R53, R27, R26 ;  /* 0x0000001a1b35723e */ /* 0x004fe200000010ff */
[----:B-----5:R-:W-:-:S06]  /*2cb0*/  FMUL R77, R30, R77 ;  /* 0x0000004d1e4d7220 */ /* 0x020fcc0000400000 */
[----:B------:R-:W2:Y:S01]  /*2cc0*/  MUFU.RCP R76, R49 ;  /* 0x00000031004c7308 */ /* 0x000ea20000001000 */
[----:B---3--:R-:W-:Y:S01]  /*2cd0*/  LEA R12, R85, R62, 0xd ;  /* 0x0000003e550c7211 */ /* 0x008fe200078e68ff */
[----:B------:R-:W-:-:S03]  /*2ce0*/  FMUL R78, R31, R78 ;  /* 0x0000004e1f4e7220 */ /* 0x000fc60000400000 */
[----:B------:R-:W-:-:S03]  /*2cf0*/  MOV R93, R12 ;  /* 0x0000000c005d7202 */ /* 0x000fc60000000f00 */
[----:B------:R3:W5:Y:S01]  /*2d00*/  MUFU.RCP R73, R57 ;  /* 0x0000003900497308 */ /* 0x0007620000001000 */
[----:B-1----:R-:W-:Y:S01]  /*2d10*/  F2FP.BF16.F32.PACK_AB R58, R37, R36 ;  /* 0x00000024253a723e */ /* 0x002fe200000010ff */
[----:B----4-:R-:W-:-:S06]  /*2d20*/  FMUL R75, R16, R75 ;  /* 0x0000004b104b7220 */ /* 0x010fcc0000400000 */
[----:B------:R1:W4:Y:S01]  /*2d30*/  MUFU.RCP R74, R48 ;  /* 0x00000030004a7308 */ /* 0x0003220000001000 */
[----:B--2---:R-:W-:Y:S01]  /*2d40*/  FMUL R76, R17, R76 ;  /* 0x0000004c114c7220 */ /* 0x004fe20000400000 */
[----:B------:R-:W-:-:S06]  /*2d50*/  F2FP.BF16.F32.PACK_AB R49, R19, R18 ;  /* 0x000000121331723e */ /* 0x000fcc00000010ff */
[----:B------:R-:W2:Y:S01]  /*2d60*/  MUFU.RCP R59, R50 ;  /* 0x00000032003b7308 */ /* 0x000ea20000001000 */
[----:B---3--:R-:W-:Y:S01]  /*2d70*/  F2FP.BF16.F32.PACK_AB R57, R35, R34 ;  /* 0x000000222339723e */ /* 0x008fe200000010ff */
[----:B-----5:R-:W-:-:S06]  /*2d80*/  FMUL R73, R18, R73 ;  /* 0x0000004912497220 */ /* 0x020fcc0000400000 */
[----:B------:R-:W3:Y:S01]  /*2d90*/  MUFU.RCP R6, R6 ;  /* 0x0000000600067308 */ /* 0x000ee20000001000 */
[----:B-1----:R-:W-:Y:S01]  /*2da0*/  F2FP.BF16.F32.PACK_AB R48, R17, R16 ;  /* 0x000000101130723e */ /* 0x002fe200000010ff */
[----:B----4-:R-:W-:-:S06]  /*2db0*/  FMUL R74, R19, R74 ;  /* 0x0000004a134a7220 */ /* 0x010fcc0000400000 */
[----:B------:R-:W1:Y:S01]  /*2dc0*/  MUFU.RCP R4, R4 ;  /* 0x0000000400047308 */ /* 0x000e620000001000 */
[----:B--2---:R-:W-:Y:S01]  /*2dd0*/  FMUL R59, R20, R59 ;  /* 0x0000003b143b7220 */ /* 0x004fe20000400000 */
[----:B------:R-:W-:-:S06]  /*2de0*/  F2FP.BF16.F32.PACK_AB R50, R21, R20 ;  /* 0x000000141532723e */ /* 0x000fcc00000010ff */
[----:B------:R-:W2:Y:S01]  /*2df0*/  MUFU.RCP R5, R5 ;  /* 0x0000000500057308 */ /* 0x000ea20000001000 */
[----:B---3--:R-:W-:Y:S01]  /*2e00*/  FMUL R71, R21, R6 ;  /* 0x0000000615477220 */ /* 0x008fe20000400000 */
[----:B-1----:R-:W-:Y:S01]  /*2e10*/  FMUL R37, R23, R4 ;  /* 0x0000000417257220 */ /* 0x002fe20000400000 */
[----:B--2---:R-:W-:Y:S02]  /*2e20*/  FMUL R36, R22, R5 ;  /* 0x0000000516247220 */ /* 0x004fe40000400000 */
[----:B------:R-:W1:Y:S02]  /*2e30*/  LDTM.16dp256bit.x8 R4, tmem[UR6] ;  /* 0x00000006000479ee */ /* 0x000e6400081a0000 */
[----:B-1----:R-:W-:Y:S01]  /*2e40*/  FMUL R87, R21, UR27 ;  /* 0x0000001b15577c20 */ /* 0x002fe20008400000 */
[----:B------:R-:W-:Y:S01]  /*2e50*/  FMUL R90, R20, UR27 ;  /* 0x0000001b145a7c20 */ /* 0x000fe20008400000 */
[----:B------:R-:W-:Y:S01]  /*2e60*/  FMUL R96, R25, UR27 ;  /* 0x0000001b19607c20 */ /* 0x000fe20008400000 */
[----:B------:R-:W-:Y:S01]  /*2e70*/  FMUL R25, R7, UR27 ;  /* 0x0000001b07197c20 */ /* 0x000fe20008400000 */
[----:B------:R-:W-:Y:S01]  /*2e80*/  FMUL R21, R87, R94 ;  /* 0x0000005e57157220 */ /* 0x000fe20000400000 */
[----:B------:R-:W-:Y:S01]  /*2e90*/  FMUL R20, R90, R89 ;  /* 0x000000595a147220 */ /* 0x000fe20000400000 */
[----:B------:R-:W-:Y:S01]  /*2ea0*/  FMUL R89, R22, UR27 ;  /* 0x0000001b16597c20 */ /* 0x000fe20008400000 */
[----:B------:R-:W-:Y:S01]  /*2eb0*/  FMUL R94, R23, UR27 ;  /* 0x0000001b175e7c20 */ /* 0x000fe20008400000 */
[----:B------:R-:W-:Y:S01]  /*2ec0*/  FMUL R95, R96, R95 ;  /* 0x0000005f605f7220 */ /* 0x000fe20000400000 */
[----:B------:R-:W-:Y:S01]  /*2ed0*/  FMUL R23, R5, UR27 ;  /* 0x0000001b05177c20 */ /* 0x000fe20008400000 */
[----:B------:R-:W-:Y:S01]  /*2ee0*/  F2FP.BF16.F32.PACK_AB R20, R21, R20 ;  /* 0x000000141514723e */ /* 0x000fe200000010ff */
[----:B------:R-:W-:Y:S01]  /*2ef0*/  FMUL R21, R89, R92 ;  /* 0x0000005c59157220 */ /* 0x000fe20000400000 */
[----:B------:R-:W-:Y:S01]  /*2f00*/  FMUL R22, R94, R91 ;  /* 0x0000005b5e167220 */ /* 0x000fe20000400000 */
[----:B------:R-:W-:Y:S01]  /*2f10*/  FMUL R91, R24, UR27 ;  /* 0x0000001b185b7c20 */ /* 0x000fe20008400000 */
[----:B------:R-:W-:Y:S01]  /*2f20*/  FMUL R24, R4, UR27 ;  /* 0x0000001b04187c20 */ /* 0x000fe20008400000 */
[----:B------:R-:W-:Y:S01]  /*2f30*/  FMUL R92, R9, UR27 ;  /* 0x0000001b095c7c20 */ /* 0x000fe20008400000 */
[----:B------:R-:W-:Y:S01]  /*2f40*/  FMUL R98, R11, UR27 ;  /* 0x0000001b0b627c20 */ /* 0x000fe20008400000 */
[----:B------:R-:W-:Y:S01]  /*2f50*/  F2FP.BF16.F32.PACK_AB R21, R22, R21 ;  /* 0x000000151615723e */ /* 0x000fe200000010ff */
[----:B------:R-:W-:Y:S01]  /*2f60*/  FMUL R22, R91, R88 ;  /* 0x000000585b167220 */ /* 0x000fe20000400000 */
[----:B------:R-:W-:Y:S01]  /*2f70*/  FMUL R88, R6, UR27 ;  /* 0x0000001b06587c20 */ /* 0x000fe20008400000 */
[----:B------:R-:W-:Y:S01]  /*2f80*/  FMUL R97, R10, UR27 ;  /* 0x0000001b0a617c20 */ /* 0x000fe20008400000 */
[----:B------:R-:W-:Y:S01]  /*2f90*/  F2FP.BF16.F32.PACK_AB R4, R23, R24 ;  /* 0x000000181704723e */ /* 0x000fe200000010ff */
        /* <DEDUP_REMOVED lines=9> */
[----:B------:R-:W-:Y:S01]  /*3030*/  FMUL R17, R17, UR27 ;  /* 0x0000001b11117c20 */ /* 0x000fe20008400000 */
[----:B------:R-:W-:Y:S01]  /*3040*/  FMUL R16, R16, UR27 ;  /* 0x0000001b10107c20 */ /* 0x000fe20008400000 */
[----:B------:R-:W-:Y:S01]  /*3050*/  FMUL R19, R19, UR27 ;  /* 0x0000001b13137c20 */ /* 0x000fe20008400000 */
[----:B------:R1:W-:Y:S01]  /*3060*/  STSM.16.M88.4 [R93], R4 ;  /* 0x000000045d007844 */ /* 0x0003e20000000200 */
[----:B------:R-:W-:Y:S01]  /*3070*/  FMUL R18, R18, UR27 ;  /* 0x0000001b12127c20 */ /* 0x000fe20008400000 */
        /* <DEDUP_REMOVED lines=15> */
[----:B------:R-:W-:Y:S01]  /*3170*/  FMUL R12, R12, R83 ;  /* 0x000000530c0c7220 */ /* 0x000fe20000400000 */
[----:B------:R-:W-:Y:S01]  /*3180*/  FMUL R13, R13, R84 ;  /* 0x000000540d0d7220 */ /* 0x000fe20000400000 */
[----:B------:R-:W-:Y:S01]  /*3190*/  FMUL R84, R46, -1.4426950216293334961 ;  /* 0xbfb8aa3b2e547820 */ /* 0x000fe20000400000 */
[----:B------:R-:W-:Y:S01]  /*31a0*/  FMUL R82, R15, R82 ;  /* 0x000000520f527220 */ /* 0x000fe20000400000 */
[----:B------:R-:W-:Y:S01]  /*31b0*/  FMUL R15, R18, R77 ;  /* 0x0000004d120f7220 */ /* 0x000fe20000400000 */
[----:B------:R-:W-:Y:S01]  /*31c0*/  FMUL R81, R14, R81 ;  /* 0x000000510e517220 */ /* 0x000fe20000400000 */
[----:B------:R-:W-:Y:S01]  /*31d0*/  FMUL R14, R16, R79 ;  /* 0x0000004f100e7220 */ /* 0x000fe20000400000 */
[----:B------:R-:W-:Y:S01]  /*31e0*/  FMUL R17, R17, R80 ;  /* 0x0000005011117220 */ /* 0x000fe20000400000 */
[----:B------:R-:W-:Y:S01]  /*31f0*/  MUFU.EX2 R84, R84 ;  /* 0x0000005400547308 */ /* 0x000fe20000000800 */
[----:B------:R-:W-:Y:S01]  /*3200*/  FMUL R78, R19, R78 ;  /* 0x0000004e134e7220 */ /* 0x000fe20000400000 */
[----:B------:R-:W-:Y:S01]  /*3210*/  FMUL R75, R24, R75 ;  /* 0x0000004b184b7220 */ /* 0x000fe20000400000 */
[----:B------:R-:W-:Y:S01]  /*3220*/  FMUL R76, R23, R76 ;  /* 0x0000004c174c7220 */ /* 0x000fe20000400000 */
[----:B------:R-:W-:Y:S01]  /*3230*/  MOV R23, UR8 ;  /* 0x0000000800177c02 */ /* 0x000fe20008000f00 */
[----:B------:R-:W-:Y:S01]  /*3240*/  FMUL R73, R88, R73 ;  /* 0x0000004958497220 */ /* 0x000fe20000400000 */
[----:B-1----:R-:W-:Y:S01]  /*3250*/  F2FP.BF16.F32.PACK_AB R6, R96, R91 ;  /* 0x0000005b6006723e */ /* 0x002fe200000010ff */
[----:B------:R-:W-:Y:S01]  /*3260*/  HFMA2 R91, -RZ, RZ, 0, 0 ;  /* 0x00000000ff5b7431 */ /* 0x000fe200000001ff */
[----:B------:R-:W-:Y:S01]  /*3270*/  F2FP.BF16.F32.PACK_AB R4, R87, R90 ;  /* 0x0000005a5704723e */ /* 0x000fe200000010ff */
[----:B------:R-:W-:Y:S01]  /*3280*/  FMUL R74, R25, R74 ;  /* 0x0000004a194a7220 */ /* 0x000fe20000400000 */
[----:B------:R-:W-:Y:S01]  /*3290*/  LEA R90, R85, R64, 0xd ;  /* 0x00000040555a7211 */ /* 0x000fe200078e68ff */
[----:B------:R-:W-:Y:S01]  /*32a0*/  FMUL R97, R97, R36 ;  /* 0x0000002461617220 */ /* 0x000fe20000400000 */
[----:B------:R-:W-:Y:S01]  /*32b0*/  F2FP.BF16.F32.PACK_AB R5, R94, R89 ;  /* 0x000000595e05723e */ /* 0x000fe200000010ff */
[----:B------:R-:W-:Y:S01]  /*32c0*/  HFMA2 R89, -RZ, RZ, 0, 0 ;  /* 0x00000000ff597431 */ /* 0x000fe200000001ff */
[----:B------:R-:W-:Y:S01]  /*32d0*/  F2FP.BF16.F32.PACK_AB R7, R27, R26 ;  /* 0x0000001a1b07723e */ /* 0x000fe200000010ff */
[----:B------:R-:W-:Y:S01]  /*32e0*/  FMUL R98, R98, R37 ;  /* 0x0000002562627220 */ /* 0x000fe20000400000 */
[----:B------:R-:W-:Y:S01]  /*32f0*/  MOV R88, R72 ;  /* 0x0000004800587202 */ /* 0x000fe20000000f00 */
[----:B------:R-:W-:Y:S01]  /*3300*/  FMUL R71, R92, R71 ;  /* 0x000000475c477220 */ /* 0x000fe20000400000 */
[----:B------:R-:W-:-:S02]  /*3310*/  MOV R87, R90 ;  /* 0x0000005a00577202 */ /* 0x000fc40000000f00 */
[----:B------:R-:W-:Y:S01]  /*3320*/  LEA R36, R23, R63, 0xd ;  /* 0x0000003f17247211 */ /* 0x000fe200078e68ff */
[----:B--2---:R-:W-:Y:S01]  /*3330*/  FMUL R10, R41, -1.4426950216293334961 ;  /* 0xbfb8aa3b290a7820 */ /* 0x004fe20000400000 */
[----:B------:R-:W-:Y:S01]  /*3340*/  LEA R8, R85, R65, 0xd ;  /* 0x0000004155087211 */ /* 0x000fe200078e68ff */
[----:B------:R1:W-:Y:S01]  /*3350*/  STSM.16.M88.4 [R87], R4 ;  /* 0x0000000457007844 */ /* 0x0003e20000000200 */
[----:B------:R-:W-:Y:S01]  /*3360*/  MOV R9, RZ ;  /* 0x000000ff00097202 */ /* 0x000fe20000000f00 */
[----:B------:R-:W-:Y:S01]  /*3370*/  FMUL R86, R42, -1.4426950216293334961 ;  /* 0xbfb8aa3b2a567820 */ /* 0x000fe20000400000 */
[----:B------:R-:W-:Y:S01]  /*3380*/  MOV R25, R88 ;  /* 0x0000005800197202 */ /* 0x000fe20000000f00 */
[----:B------:R-:W-:Y:S01]  /*3390*/  MUFU.EX2 R10, R10 ;  /* 0x0000000a000a7308 */ /* 0x000fe20000000800 */
[----:B------:R-:W-:Y:S01]  /*33a0*/  MOV R11, R8 ;  /* 0x00000008000b7202 */ /* 0x000fe20000000f00 */
[----:B------:R-:W-:Y:S01]  /*33b0*/  FMUL R8, R39, -1.4426950216293334961 ;  /* 0xbfb8aa3b27087820 */ /* 0x000fe20000400000 */
[----:B------:R-:W-:Y:S01]  /*33c0*/  FMUL R9, R38, -1.4426950216293334961 ;  /* 0xbfb8aa3b26097820 */ /* 0x000fe20000400000 */
[----:B------:R-:W-:-:S02]  /*33d0*/  LEA R88, R23, R65, 0xd ;  /* 0x0000004117587211 */ /* 0x000fc400078e68ff */
[----:B------:R-:W-:Y:S02]  /*33e0*/  MOV R37, RZ ;  /* 0x000000ff00257202 */ /* 0x000fe40000000f00 */
[----:B------:R-:W2:Y:S01]  /*33f0*/  MUFU.EX2 R8, R8 ;  /* 0x0000000800087308 */ /* 0x000ea20000000800 */
[----:B------:R-:W-:Y:S02]  /*3400*/  F2FP.BF16.F32.PACK_AB R12, R13, R12 ;  /* 0x0000000c0d0c723e */ /* 0x000fe400000010ff */
[----:B------:R-:W-:Y:S02]  /*3410*/  MOV R37, R36 ;  /* 0x0000002400257202 */ /* 0x000fe40000000f00 */
[----:B------:R-:W-:Y:S02]  /*3420*/  MOV R36, R88 ;  /* 0x0000005800247202 */ /* 0x000fe40000000f00 */
[----:B------:R-:W-:Y:S01]  /*3430*/  F2FP.BF16.F32.PACK_AB R13, R82, R81 ;  /* 0x00000051520d723e */ /* 0x000fe200000010ff */
[----:B------:R-:W3:Y:S01]  /*3440*/  MUFU.EX2 R9, R9 ;  /* 0x0000000900097308 */ /* 0x000ee20000000800 */
[----:B------:R-:W-:-:S02]  /*3450*/  F2FP.BF16.F32.PACK_AB R14, R17, R14 ;  /* 0x0000000e110e723e */ /* 0x000fc400000010ff */
[----:B------:R-:W-:Y:S01]  /*3460*/  F2FP.BF16.F32.PACK_AB R15, R78, R15 ;  /* 0x0000000f4e0f723e */ /* 0x000fe200000010ff */
[----:B--2---:R-:W-:Y:S01]  /*3470*/  FADD R8, R8, 1 ;  /* 0x3f80000008087421 */ /* 0x004fe20000000000 */
[----:B-1----:R-:W-:Y:S01]  /*3480*/  F2FP.BF16.F32.PACK_AB R4, R29, R28 ;  /* 0x0000001c1d04723e */ /* 0x002fe200000010ff */
[----:B------:R-:W-:Y:S01]  /*3490*/  HFMA2 R87, -RZ, RZ, 0, 0 ;  /* 0x00000000ff577431 */ /* 0x000fe200000001ff */
[----:B------:R-:W-:Y:S02]  /*34a0*/  F2FP.BF16.F32.PACK_AB R5, R31, R30 ;  /* 0x0000001e1f05723e */ /* 0x000fe400000010ff */
[----:B------:R-:W-:Y:S01]  /*34b0*/  F2FP.BF16.F32.PACK_AB R6, R33, R32 ;  /* 0x000000202106723e */ /* 0x000fe200000010ff */
[----:B------:R-:W1:Y:S01]  /*34c0*/  MUFU.RCP R8, R8 ;  /* 0x0000000800087308 */ /* 0x000e620000001000 */
[----:B------:R-:W-:Y:S01]  /*34d0*/  F2FP.BF16.F32.PACK_AB R7, R35, R34 ;  /* 0x000000222307723e */ /* 0x000fe200000010ff */
[----:B---3--:R-:W-:-:S04]  /*34e0*/  FADD R9, R9, 1 ;  /* 0x3f80000009097421 */ /* 0x008fc80000000000 */
[----:B------:R2:W-:Y:S02]  /*34f0*/  STSM.16.M88.4 [R11], R4 ;  /* 0x000000040b007844 */ /* 0x0005e40000000200 */
[----:B------:R-:W3:Y:S01]  /*3500*/  MUFU.RCP R9, R9 ;  /* 0x0000000900097308 */ /* 0x000ee20000001000 */
[----:B-1----:R-:W-:Y:S01]  /*3510*/  FMUL R8, R39, R8 ;  /* 0x0000000827087220 */ /* 0x002fe20000400000 */
[----:B---3--:R-:W-:-:S04]  /*3520*/  FMUL R9, R38, R9 ;  /* 0x0000000926097220 */ /* 0x008fc80000400000 */
[----:B------:R-:W-:Y:S01]  /*3530*/  FMUL R26, R26, R9 ;  /* 0x000000091a1a7220 */ /* 0x000fe20000400000 */
[----:B--2---:R-:W-:Y:S01]  /*3540*/  FMUL R4, R40, -1.4426950216293334961 ;  /* 0xbfb8aa3b28047820 */ /* 0x004fe20000400000 */
[----:B------:R-:W-:Y:S01]  /*3550*/  FMUL R6, R45, UR27 ;  /* 0x0000001b2d067c20 */ /* 0x000fe20008400000 */
[----:B------:R-:W-:Y:S01]  /*3560*/  FMUL R5, R43, UR27 ;  /* 0x0000001b2b057c20 */ /* 0x000fe20008400000 */
[----:B------:R-:W-:Y:S01]  /*3570*/  FMUL R11, R44, UR27 ;  /* 0x0000001b2c0b7c20 */ /* 0x000fe20008400000 */
[----:B------:R-:W-:Y:S01]  /*3580*/  FMUL R7, R47, UR27 ;  /* 0x0000001b2f077c20 */ /* 0x000fe20008400000 */
[----:B------:R-:W-:Y:S01]  /*3590*/  FMUL R44, R6, -1.4426950216293334961 ;  /* 0xbfb8aa3b062c7820 */ /* 0x000fe20000400000 */
[----:B------:R-:W-:Y:S01]  /*35a0*/  MUFU.EX2 R4, R4 ;  /* 0x0000000400047308 */ /* 0x000fe20000000800 */
[----:B------:R-:W-:Y:S01]  /*35b0*/  FMUL R43, R5, -1.4426950216293334961 ;  /* 0xbfb8aa3b052b7820 */ /* 0x000fe20000400000 */
[----:B------:R-:W-:Y:S01]  /*35c0*/  FMUL R85, R11, -1.4426950216293334961 ;  /* 0xbfb8aa3b0b557820 */ /* 0x000fe20000400000 */
[----:B------:R-:W-:-:S05]  /*35d0*/  FMUL R83, R7, -1.4426950216293334961 ;  /* 0xbfb8aa3b07537820 */ /* 0x000fca0000400000 */
[----:B------:R-:W1:Y:S08]  /*35e0*/  MUFU.EX2 R45, R86 ;  /* 0x00000056002d7308 */ /* 0x000e700000000800 */
[----:B------:R2:W3:Y:S08]  /*35f0*/  MUFU.EX2 R47, R85 ;  /* 0x00000055002f7308 */ /* 0x0004f00000000800 */
[----:B------:R-:W4:Y:S01]  /*3600*/  MUFU.EX2 R44, R44 ;  /* 0x0000002c002c7308 */ /* 0x000f220000000800 */
[----:B-1----:R-:W-:Y:S01]  /*3610*/  FADD R45, R45, 1 ;  /* 0x3f8000002d2d7421 */ /* 0x002fe20000000000 */
[----:B------:R-:W-:-:S04]  /*3620*/  MOV R86, R66 ;  /* 0x0000004200567202 */ /* 0x000fc80000000f00 */
[----:B------:R-:W-:Y:S02]  /*3630*/  MOV R24, R86 ;  /* 0x0000005600187202 */ /* 0x000fe40000000f00 */
[----:B------:R-:W1:Y:S01]  /*3640*/  MUFU.EX2 R43, R43 ;  /* 0x0000002b002b7308 */ /* 0x000e620000000800 */
[----:B--2---:R-:W-:Y:S01]  /*3650*/  FADD R85, R4, 1 ;  /* 0x3f80000004557421 */ /* 0x004fe20000000000 */
[----:B------:R-:W-:Y:S01]  /*3660*/  FADD R4, R10, 1 ;  /* 0x3f8000000a047421 */ /* 0x000fe20000000000 */
[----:B---3--:R-:W-:Y:S01]  /*3670*/  FADD R18, R47, 1 ;  /* 0x3f8000002f127421 */ /* 0x008fe20000000000 */
[----:B------:R-:W-:Y:S01]  /*3680*/  FMUL R10, R95, R59 ;  /* 0x0000003b5f0a7220 */ /* 0x000fe20000400000 */
[----:B------:R-:W-:Y:S01]  /*3690*/  FADD R59, R84, 1 ;  /* 0x3f800000543b7421 */ /* 0x000fe20000000000 */
[----:B------:R-:W-:Y:S02]  /*36a0*/  MOV R86, R68 ;  /* 0x0000004400567202 */ /* 0x000fe40000000f00 */
[----:B------:R-:W2:Y:S01]  /*36b0*/  MUFU.EX2 R83, R83 ;  /* 0x0000005300537308 */ /* 0x000ea20000000800 */
[----:B----4-:R-:W-:Y:S01]  /*36c0*/  FADD R47, R44, 1 ;  /* 0x3f8000002c2f7421 */ /* 0x010fe20000000000 */
[----:B------:R-:W-:-:S06]  /*36d0*/  F2FP.BF16.F32.PACK_AB R10, R71, R10 ;  /* 0x0000000a470a723e */ /* 0x000fcc00000010ff */
[----:B------:R3:W4:Y:S01]  /*36e0*/  MUFU.RCP R19, R45 ;  /* 0x0000002d00137308 */ /* 0x0007220000001000 */
[----:B-1----:R-:W-:Y:S01]  /*36f0*/  FADD R16, R43, 1 ;  /* 0x3f8000002b107421 */ /* 0x002fe20000000000 */
[----:B------:R-:W-:Y:S02]  /*3700*/  MOV R43, R86 ;  /* 0x00000056002b7202 */ /* 0x000fe40000000f00 */
[----:B------:R-:W-:-:S04]  /*3710*/  MOV R86, R70 ;  /* 0x0000004600567202 */ /* 0x000fc80000000f00 */
[----:B------:R-:W1:Y:S01]  /*3720*/  MUFU.RCP R4, R4 ;  /* 0x0000000400047308 */ /* 0x000e620000001000 */
[----:B--2---:R-:W-:-:S07]  /*3730*/  FADD R80, R83, 1 ;  /* 0x3f80000053507421 */ /* 0x004fce0000000000 */
[----:B------:R-:W2:Y:S01]  /*3740*/  MUFU.RCP R18, R18 ;  /* 0x0000001200127308 */ /* 0x000ea20000001000 */
[----:B---3--:R-:W-:Y:S01]  /*3750*/  MOV R45, R86 ;  /* 0x00000056002d7202 */ /* 0x008fe20000000f00 */
[----:B----4-:R-:W-:Y:S01]  /*3760*/  FMUL R19, R42, R19 ;  /* 0x000000132a137220 */ /* 0x010fe20000400000 */
[----:B------:R-:W-:-:S03]  /*3770*/  LEA R86, R23, R62, 0xd ;  /* 0x0000003e17567211 */ /* 0x000fc600078e68ff */
[----:B------:R-:W-:Y:S01]  /*3780*/  FMUL R30, R30, R19 ;  /* 0x000000131e1e7220 */ /* 0x000fe20000400000 */
[----:B------:R-:W-:Y:S01]  /*3790*/  MOV R44, R86 ;  /* 0x00000056002c7202 */ /* 0x000fe20000000f00 */
[----:B------:R-:W3:Y:S01]  /*37a0*/  MUFU.RCP R47, R47 ;  /* 0x0000002f002f7308 */ /* 0x000ee20000001000 */
[----:B-1----:R-:W-:Y:S01]  /*37b0*/  FMUL R4, R41, R4 ;  /* 0x0000000429047220 */ /* 0x002fe20000400000 */
[----:B------:R-:W-:Y:S01]  /*37c0*/  LEA R86, R23, R64, 0xd ;  /* 0x0000004017567211 */ /* 0x000fe200078e68ff */
[----:B------:R-:W-:Y:S01]  /*37d0*/  FMUL R23, R27, R8 ;  /* 0x000000081b177220 */ /* 0x000fe20000400000 */
[----:B------:R1:W-:Y:S01]  /*37e0*/  STSM.16.M88.4 [R44], R48 ;  /* 0x000000302c007844 */ /* 0x0003e20000000200 */
[----:B------:R-:W-:Y:S01]  /*37f0*/  FMUL R29, R29, R4 ;  /* 0x000000041d1d7220 */ /* 0x000fe20000400000 */
[----:B------:R-:W-:Y:S02]  /*3800*/  MOV R77, R86 ;  /* 0x00000056004d7202 */ /* 0x000fe40000000f00 */
[----:B------:R-:W4:Y:S01]  /*3810*/  MUFU.RCP R85, R85 ;  /* 0x0000005500557308 */ /* 0x000f220000001000 */
[----:B--2---:R-:W-:Y:S01]  /*3820*/  FMUL R19, R11, R18 ;  /* 0x000000120b137220 */ /* 0x004fe20000400000 */
[----:B------:R1:W-:Y:S01]  /*3830*/  STSM.16.M88.4 [R37], R52 ;  /* 0x0000003425007844 */ /* 0x0003e20000000200 */
[----:B------:R-:W-:-:S02]  /*3840*/  F2FP.BF16.F32.PACK_AB R23, R23, R26 ;  /* 0x0000001a1717723e */ /* 0x000fc400000010ff */
[----:B------:R-:W-:-:S03]  /*3850*/  FMUL R19, R32, R19 ;  /* 0x0000001320137220 */ /* 0x000fc60000400000 */
[----:B------:R-:W2:Y:S01]  /*3860*/  MUFU.RCP R16, R16 ;  /* 0x0000001000107308 */ /* 0x000ea20000001000 */
[C---:B---3--:R-:W-:Y:S01]  /*3870*/  FMUL R8, R6.reuse, R47 ;  /* 0x0000002f06087220 */ /* 0x048fe20000400000 */
[----:B------:R-:W-:Y:S02]  /*3880*/  F2FP.BF16.F32.PACK_AB R6, R6, R11 ;  /* 0x0000000b0606723e */ /* 0x000fe400000010ff */
[----:B------:R-:W-:Y:S01]  /*3890*/  F2FP.BF16.F32.PACK_AB R11, R98, R97 ;  /* 0x00000061620b723e */ /* 0x000fe200000010ff */
[----:B------:R-:W-:Y:S01]  /*38a0*/  FMUL R18, R33, R8 ;  /* 0x0000000821127220 */ /* 0x000fe20000400000 */
[----:B------:R-:W-:Y:S02]  /*38b0*/  F2FP.BF16.F32.PACK_AB R8, R76, R75 ;  /* 0x0000004b4c08723e */ /* 0x000fe400000010ff */
[----:B------:R-:W3:Y:S01]  /*38c0*/  MUFU.RCP R59, R59 ;  /* 0x0000003b003b7308 */ /* 0x000ee20000001000 */
[----:B----4-:R-:W-:Y:S01]  /*38d0*/  FMUL R85, R40, R85 ;  /* 0x0000005528557220 */ /* 0x010fe20000400000 */
[----:B------:R-:W-:-:S06]  /*38e0*/  F2FP.BF16.F32.PACK_AB R18, R18, R19 ;  /* 0x000000131212723e */ /* 0x000fcc00000010ff */
[----:B------:R-:W4:Y:S01]  /*38f0*/  MUFU.RCP R80, R80 ;  /* 0x0000005000507308 */ /* 0x000f220000001000 */
[C---:B--2---:R-:W-:Y:S01]  /*3900*/  FMUL R4, R5.reuse, R16 ;  /* 0x0000001005047220 */ /* 0x044fe20000400000 */
[----:B------:R-:W-:Y:S01]  /*3910*/  FMUL R16, R28, R85 ;  /* 0x000000551c107220 */ /* 0x000fe20000400000 */
[----:B------:R-:W-:Y:S02]  /*3920*/  F2FP.BF16.F32.PACK_AB R5, R5, R42 ;  /* 0x0000002a0505723e */ /* 0x000fe400000010ff */
[----:B------:R-:W-:Y:S01]  /*3930*/  FMUL R31, R31, R4 ;  /* 0x000000041f1f7220 */ /* 0x000fe20000400000 */
[----:B------:R-:W-:Y:S02]  /*3940*/  F2FP.BF16.F32.PACK_AB R4, R41, R40 ;  /* 0x000000282904723e */ /* 0x000fe400000010ff */
[----:B------:R-:W-:Y:S01]  /*3950*/  F2FP.BF16.F32.PACK_AB R16, R29, R16 ;  /* 0x000000101d10723e */ /* 0x000fe200000010ff */
[----:B---3--:R-:W-:Y:S01]  /*3960*/  FMUL R9, R46, R59 ;  /* 0x0000003b2e097220 */ /* 0x008fe20000400000 */
[----:B------:R-:W-:-:S02]  /*3970*/  F2FP.BF16.F32.PACK_AB R59, R39, R38 ;  /* 0x00000026273b723e */ /* 0x000fc400000010ff */
[----:B------:R-:W-:Y:S01]  /*3980*/  F2FP.BF16.F32.PACK_AB R17, R31, R30 ;  /* 0x0000001e1f11723e */ /* 0x000fe200000010ff */
[----:B------:R-:W-:Y:S01]  /*3990*/  FMUL R34, R34, R9 ;  /* 0x0000000922227220 */ /* 0x000fe20000400000 */
[----:B------:R-:W-:Y:S01]  /*39a0*/  F2FP.BF16.F32.PACK_AB R9, R74, R73 ;  /* 0x000000494a09723e */ /* 0x000fe200000010ff */
[----:B------:R1:W-:Y:S01]  /*39b0*/  STSM.16.M88.4 [R77], R56 ;  /* 0x000000384d007844 */ /* 0x0003e20000000200 */
[C---:B----4-:R-:W-:Y:S01]  /*39c0*/  FMUL R80, R7.reuse, R80 ;  /* 0x0000005007507220 */ /* 0x050fe20000400000 */
[----:B------:R-:W-:-:S03]  /*39d0*/  F2FP.BF16.F32.PACK_AB R7, R7, R46 ;  /* 0x0000002e0707723e */ /* 0x000fc600000010ff */
[----:B------:R-:W-:Y:S02]  /*39e0*/  FMUL R35, R35, R80 ;  /* 0x0000005023237220 */ /* 0x000fe40000400000 */
[----:B------:R1:W-:Y:S03]  /*39f0*/  STSM.16.M88.4 [R36], R4 ;  /* 0x0000000424007844 */ /* 0x0003e60000000200 */
[----:B------:R-:W-:Y:S01]  /*3a00*/  F2FP.BF16.F32.PACK_AB R19, R35, R34 ;  /* 0x000000222313723e */ /* 0x000fe200000010ff */
[----:B------:R1:W-:Y:S04]  /*3a10*/  STSM.16.M88.4 [R24], R8 ;  /* 0x0000000818007844 */ /* 0x0003e80000000200 */
[----:B------:R1:W-:Y:S04]  /*3a20*/  STSM.16.M88.4 [R43], R12 ;  /* 0x0000000c2b007844 */ /* 0x0003e80000000200 */
[----:B------:R1:W-:Y:S04]  /*3a30*/  STSM.16.M88.4 [R45], R20 ;  /* 0x000000142d007844 */ /* 0x0003e80000000200 */
[----:B------:R1:W-:Y:S01]  /*3a40*/  STSM.16.M88.4 [R25], R16 ;  /* 0x0000001019007844 */ /* 0x0003e20000000200 */
[----:B------:R2:W-:Y:S06]  /*3a50*/  MEMBAR.ALL.CTA ;  /* 0x0000000000007992 */ /* 0x0005ec0000008000 */
[----:B--2---:R-:W2:Y:S02]  /*3a60*/  FENCE.VIEW.ASYNC.S ;  /* 0x00000000000073c6 */ /* 0x004ea40000000000 */
[----:B--2---:R-:W-:Y:S06]  /*3a70*/  BAR.SYNC.DEFER_BLOCKING 0x1, 0x80 ;  /* 0x0042000000007b1d */ /* 0x004fec0000010000 */
[----:B------:R-:W-:Y:S05]  /*3a80*/  @P0 BRA `(.L_x_37) ;  /* 0x0000000000480947 */ /* 0x000fea0003800000 */
[----:B------:R-:W-:Y:S02]  /*3a90*/  USHF.L.U32 UR20, UR20, 0xc, URZ ;  /* 0x0000000c14147899 */ /* 0x000fe400080006ff */
[----:B------:R-:W-:Y:S02]  /*3aa0*/  USHF.L.U32 UR8, UR8, 0xc, URZ ;  /* 0x0000000c08087899 */ /* 0x000fe400080006ff */
[----:B------:R-:W-:Y:S02]  /*3ab0*/  UIADD3 UR5, UPT, UPT, UR30, UR5, UR5 ;  /* 0x000000051e057290 */ /* 0x000fe4000fffe005 */
[----:B------:R-:W-:Y:S02]  /*3ac0*/  UIADD3 UR20, UPT, UPT, UR20, UR20, URZ ;  /* 0x0000001414147290 */ /* 0x000fe4000fffe0ff */
[----:B------:R-:W-:Y:S02]  /*3ad0*/  UIADD3 UR8, UPT, UPT, UR8, UR8, URZ ;  /* 0x0000000808087290 */ /* 0x000fe4000fffe0ff */
[----:B------:R-:W-:-:S02]  /*3ae0*/  USHF.L.U32 UR21, UR5, 0x7, URZ ;  /* 0x0000000705157899 */ /* 0x000fc400080006ff */
[----:B------:R-:W-:Y:S02]  /*3af0*/  ULEA UR22, UR22, UR23, 0x8 ;  /* 0x0000001716167291 */ /* 0x000fe4000f8e40ff */
[----:B------:R-:W-:Y:S02]  /*3b00*/  UIADD3 UR20, UPT, UPT, UR20, 0x400, UR26 ;  /* 0x0000040014147890 */ /* 0x000fe4000fffe01a */
[----:B------:R-:W-:Y:S02]  /*3b10*/  UIADD3 UR8, UPT, UPT, UR8, 0x400, UR26 ;  /* 0x0000040008087890 */ /* 0x000fe4000fffe01a */
[----:B------:R-:W-:Y:S02]  /*3b20*/  UIADD3 UR9, UPT, UPT, UR21, 0x40, URZ ;  /* 0x0000004015097890 */ /* 0x000fe4000fffe0ff */
[----:B------:R-:W-:Y:S01]  /*3b30*/  USHF.L.U32 UR5, UR5, 0x6, URZ ;  /* 0x0000000605057899 */ /* 0x000fe200080006ff */
[----:B------:R-:W-:Y:S02]  /*3b40*/  UMOV UR10, UR22 ;  /* 0x00000016000a7c82 */ /* 0x000fe40008000000 */
[----:B------:R2:W-:Y:S01]  /*3b50*/  UTMASTG.2D [UR20], [UR34], desc[URZ] ;  /* 0x0000ff14220073b5 */ /* 0x0005e20008009000 */
[----:B------:R-:W-:-:S03]  /*3b60*/  UMOV UR6, UR22 ;  /* 0x0000001600067c82 */ /* 0x000fc60008000000 */
[----:B------:R2:W-:Y:S02]  /*3b70*/  UTMASTG.2D [UR8], [UR34], desc[URZ] ;  /* 0x0000ff08220073b5 */ /* 0x0005e40008009000 */
[----:B------:R2:W-:Y:S01]  /*3b80*/  UTMASTG.2D [UR4], [UR32], desc[URZ] ;  /* 0x0000ff04200073b5 */ /* 0x0005e20008009000 */
[----:B------:R0:W-:Y:S01]  /*3b90*/  UTMACMDFLUSH ;  /* 0x00000000000079b7 */ /* 0x0001e20000000000 */
[----:B--2---:R-:W-:-:S04]  /*3ba0*/  DEPBAR.LE SB0, 0x3 ;  /* 0x000080c00000791a */ /* 0x004fc80000000000 */
.L_x_37:
[----:B------:R-:W-:Y:S01]  /*3bb0*/  ULEA.HI.SX32 UR31, UR29, UR31, 0x1d ;  /* 0x0000001f1d1f7291 */ /* 0x000fe2000f8feaff */
[----:B------:R-:W-:Y:S01]  /*3bc0*/  BAR.SYNC.DEFER_BLOCKING 0x1, 0x80 ;  /* 0x0042000000007b1d */ /* 0x000fe20000010000 */
[----:B------:R-:W-:Y:S01]  /*3bd0*/  ELECT P0, URZ, PT ;  /* 0x0000000000ff782f */ /* 0x000fe20003800000 */
[----:B------:R-:W-:Y:S01]  /*3be0*/  VIADD R2, R2, 0x1 ;  /* 0x0000000102027836 */ /* 0x000fe20000000000 */
[----:B------:R-:W-:Y:S02]  /*3bf0*/  UIMAD.WIDE.U32 UR8, UR31, UR25, URZ ;  /* 0x000000191f0872a5 */ /* 0x000fe4000f8e00ff */
[----:B------:R-:W-:Y:S02]  /*3c00*/  UISETP.GE.AND UP0, UPT, UR31, 0x100, UPT ;  /* 0x000001001f00788c */ /* 0x000fe4000bf06270 */
[----:B------:R-:W-:Y:S02]  /*3c10*/  UIADD3 UR5, UPT, UPT, UR31, -UR9, URZ ;  /* 0x800000091f057290 */ /* 0x000fe4000fffe0ff */
[----:B------:R-:W-:-:S02]  /*3c20*/  UIADD3 UR28, UPT, UPT, UR28, 0x1, URZ ;  /* 0x000000011c1c7890 */ /* 0x000fc4000fffe0ff */
[----:B------:R-:W-:-:S04]  /*3c30*/  USHF.R.U32.HI UR5, URZ, UR17, UR5 ;  /* 0x00000011ff057299 */ /* 0x000fc80008011605 */
[----:B------:R-:W-:-:S04]  /*3c40*/  UIADD3 UR5, UPT, UPT, UR9, UR5, URZ ;  /* 0x0000000509057290 */ /* 0x000fc8000fffe0ff */
[----:B------:R-:W-:-:S04]  /*3c50*/  USHF.R.U32.HI UR8, URZ, UR16, UR5 ;  /* 0x00000010ff087299 */ /* 0x000fc80008011605 */
[----:B------:R-:W-:Y:S01]  /*3c60*/  UIADD3 UR8, UPT, UPT, -UR8, URZ, URZ ;  /* 0x000000ff08087290 */ /* 0x000fe2000fffe1ff */
[----:B------:R2:W-:Y:S01]  /*3c70*/  @P0 SYNCS.ARRIVE.TRANS64.ART0 RZ, [R3+URZ+0x80], R0 ;  /* 0x0000800003ff09a7 */ /* 0x0005e200085000ff */
[C---:B------:R-:W-:Y:S02]  /*3c80*/  ISETP.NE.AND P0, PT, R2.reuse, 0x2, PT ;  /* 0x000000020200780c */ /* 0x040fe40003f05270 */
[----:B------:R-:W-:Y:S02]  /*3c90*/  UIMAD UR8, UR24, UR8, UR31 ;  /* 0x00000008180872a4 */ /* 0x000fe4000f8e021f */
[----:B------:R-:W-:Y:S02]  /*3ca0*/  SEL R2, R2, RZ, P0 ;  /* 0x000000ff02027207 */ /* 0x000fe40000000000 */
[----:B------:R-:W-:-:S07]  /*3cb0*/  UIMAD.WIDE.U32 UR20, UR8, UR11, URZ ;  /* 0x0000000b081472a5 */ /* 0x000fce000f8e00ff */
[----:B------:R-:W-:Y:S02]  /*3cc0*/  UMOV UR9, UR21 ;  /* 0x0000001500097c82 */ /* 0x000fe40008000000 */
[----:B------:R-:W-:-:S04]  /*3cd0*/  UIADD3 UR5, UPT, UPT, UR8, -UR9, URZ ;  /* 0x8000000908057290 */ /* 0x000fc8000fffe0ff */
[----:B------:R-:W-:-:S04]  /*3ce0*/  USHF.R.U32.HI UR5, URZ, UR15, UR5 ;  /* 0x0000000fff057299 */ /* 0x000fc80008011605 */
[----:B------:R-:W-:Y:S01]  /*3cf0*/  UIADD3 UR5, UPT, UPT, UR9, UR5, URZ ;  /* 0x0000000509057290 */ /* 0x000fe2000fffe0ff */
[----:B--2---:R-:W-:-:S03]  /*3d00*/  SEL R3, RZ, 0x1, P0 ;  /* 0x00000001ff037807 */ /* 0x004fc60000000000 */
[----:B------:R-:W-:Y:S01]  /*3d10*/  USHF.R.U32.HI UR6, URZ, UR14, UR5 ;  /* 0x0000000eff067299 */ /* 0x000fe20008011605 */
[----:B------:R-:W-:-:S03]  /*3d20*/  LOP3.LUT R60, R60, R3, RZ, 0x3c, !PT ;  /* 0x000000033c3c7212 */ /* 0x000fc600078e3cff */
[----:B------:R-:W-:Y:S02]  /*3d30*/  UIMAD.WIDE.U32 UR20, UR6, UR19, URZ ;  /* 0x00000013061472a5 */ /* 0x000fe4000f8e00ff */
[----:B------:R-:W-:-:S04]  /*3d40*/  UIADD3 UR22, UPT, UPT, -UR6, URZ, URZ ;  /* 0x000000ff06167290 */ /* 0x000fc8000fffe1ff */
[----:B------:R-:W-:Y:S01]  /*3d50*/  UIMAD UR22, UR7, UR22, UR8 ;  /* 0x00000016071672a4 */ /* 0x000fe2000f8e0208 */
[----:B------:R-:W-:Y:S02]  /*3d60*/  UMOV UR9, UR21 ;  /* 0x0000001500097c82 */ /* 0x000fe40008000000 */
[----:B------:R-:W-:-:S04]  /*3d70*/  UIADD3 UR5, UPT, UPT, UR6, -UR9, URZ ;  /* 0x8000000906057290 */ /* 0x000fc8000fffe0ff */
[----:B------:R-:W-:-:S04]  /*3d80*/  USHF.R.U32.HI UR5, URZ, UR13, UR5 ;  /* 0x0000000dff057299 */ /* 0x000fc80008011605 */
[----:B------:R-:W-:-:S04]  /*3d90*/  UIADD3 UR5, UPT, UPT, UR9, UR5, URZ ;  /* 0x0000000509057290 */ /* 0x000fc8000fffe0ff */
[----:B------:R-:W-:-:S04]  /*3da0*/  USHF.R.U32.HI UR5, URZ, UR12, UR5 ;  /* 0x0000000cff057299 */ /* 0x000fc80008011605 */
[----:B------:R-:W-:-:S04]  /*3db0*/  UIADD3 UR5, UPT, UPT, -UR5, URZ, URZ ;  /* 0x000000ff05057290 */ /* 0x000fc8000fffe1ff */
[----:B------:R-:W-:Y:S01]  /*3dc0*/  UIMAD UR5, UR18, UR5, UR6 ;  /* 0x00000005120572a4 */ /* 0x000fe2000f8e0206 */
[----:B------:R-:W-:Y:S11]  /*3dd0*/  BRA.U !UP0, `(.L_x_38) ;  /* 0xffffffe5085c7547 */ /* 0x000ff6000b83ffff */
.L_x_35:
[----:B------:R-:W-:-:S13]  /*3de0*/  ISETP.NE.AND P0, PT, R69, RZ, PT ;  /* 0x000000ff4500720c */ /* 0x000fda0003f05270 */
[----:B------:R-:W-:Y:S05]  /*3df0*/  @P0 BRA `(.L_x_39) ;  /* 0x00000000001c0947 */ /* 0x000fea0003800000 */
[----:B------:R-:W2:Y:S01]  /*3e00*/  S2UR UR4, SR_CgaCtaId ;  /* 0x00000000000479c3 */ /* 0x000ea20000008800 */
[----:B------:R-:W-:Y:S01]  /*3e10*/  ELECT P1, URZ, PT ;  /* 0x0000000000ff782f */ /* 0x000fe20003820000 */
[----:B------:R-:W-:Y:S01]  /*3e20*/  HFMA2 R0, -RZ, RZ, 0, 5.9604644775390625e-08 ;  /* 0x00000001ff007431 */ /* 0x000fe200000001ff */
[----:B------:R-:W-:-:S05]  /*3e30*/  UMOV UR5, 0x40 ;  /* 0x0000004000057882 */ /* 0x000fca0000000000 */
[----:B------:R-:W-:Y:S01]  /*3e40*/  UVIRTCOUNT.DEALLOC.SMPOOL 0x80 ;  /* 0x000000800000784c */ /* 0x000fe20000000000 */
[----:B--2---:R-:W-:-:S09]  /*3e50*/  ULEA UR4, UR4, UR5, 0x18 ;  /* 0x0000000504047291 */ /* 0x004fd2000f8ec0ff */
[----:B------:R2:W-:Y:S03]  /*3e60*/  @P1 STS.U8 [UR4], R0 ;  /* 0x00000000ff001988 */ /* 0x0005e60008000004 */
.L_x_39:
[----:B------:R-:W-:Y:S06]  /*3e70*/  BAR.SYNC.DEFER_BLOCKING 0x1, 0x80 ;  /* 0x0042000000007b1d */ /* 0x000fec0000010000 */
[----:B------:R-:W-:Y:S05]  /*3e80*/  @P0 BRA `(.L_x_40) ;  /* 0x0000000000a00947 */ /* 0x000fea0003800000 */
[----:B------:R-:W3:Y:S01]  /*3e90*/  S2UR UR5, SR_CgaCtaId ;  /* 0x00000000000579c3 */ /* 0x000ee20000008800 */
[----:B------:R-:W-:Y:S01]  /*3ea0*/  NOP ;  /* 0x0000000000007918 */ /* 0x000fe20000000000 */
[----:B------:R-:W-:Y:S01]  /*3eb0*/  UMOV UR4, 0x50 ;  /* 0x0000005000047882 */ /* 0x000fe20000000000 */
[----:B-1----:R-:W-:Y:S01]  /*3ec0*/  LOP3.LUT R4, R67, 0xffff, RZ, 0xc0, !PT ;  /* 0x0000ffff43047812 */ /* 0x002fe200078ec0ff */
[----:B------:R-:W-:Y:S02]  /*3ed0*/  IMAD.MOV.U32 R3, RZ, RZ, 0xf ;  /* 0x0000000fff037424 */ /* 0x000fe400078e00ff */
[----:B------:R-:W-:Y:S01]  /*3ee0*/  IMAD.MOV.U32 R2, RZ, RZ, 0x1 ;  /* 0x00000001ff027424 */ /* 0x000fe200078e00ff */
[----:B------:R-:W-:-:S04]  /*3ef0*/  SHF.R.U32.HI R4, RZ, 0x5, R4 ;  /* 0x00000005ff047819 */ /* 0x000fc80000011604 */
[----:B------:R-:W-:Y:S01]  /*3f00*/  SHF.L.U32 R3, R3, R4, RZ ;  /* 0x0000000403037219 */ /* 0x000fe200000006ff */
[----:B------:R-:W-:-:S05]  /*3f10*/  VIADD R5, R4, 0x10 ;  /* 0x0000001004057836 */ /* 0x000fca0000000000 */
[----:B------:R-:W-:Y:S01]  /*3f20*/  SHF.L.U32 R2, R2, R5, RZ ;  /* 0x0000000502027219 */ /* 0x000fe200000006ff */
[----:B---3--:R-:W-:-:S03]  /*3f30*/  ULEA UR5, UR5, UR4, 0x18 ;  /* 0x0000000405057291 */ /* 0x008fc6000f8ec0ff */
[----:B------:R-:W-:-:S04]  /*3f40*/  LOP3.LUT R5, R2, R3, RZ, 0xfc, !PT ;  /* 0x0000000302057212 */ /* 0x000fc800078efcff */
[C---:B------:R-:W-:Y:S02]  /*3f50*/  LOP3.LUT R3, R5.reuse, 0xffff, RZ, 0xc0, !PT ;  /* 0x0000ffff05037812 */ /* 0x040fe400078ec0ff */
[----:B--2---:R-:W1:Y:S02]  /*3f60*/  LDS R0, [UR5] ;  /* 0x00000005ff007984 */ /* 0x004e640008000800 */
[----:B-1----:R-:W-:-:S04]  /*3f70*/  LOP3.LUT R2, R5, 0xffff, R0, 0x80, !PT ;  /* 0x0000ffff05027812 */ /* 0x002fc800078e8000 */
[----:B------:R-:W-:-:S13]  /*3f80*/  ISETP.NE.AND P0, PT, R2, R3, PT ;  /* 0x000000030200720c */ /* 0x000fda0003f05270 */
[----:B------:R-:W-:Y:S05]  /*3f90*/  @P0 BRA `(.L_x_41) ;  /* 0x0000000000500947 */ /* 0x000fea0003800000 */
[----:B------:R-:W-:Y:S02]  /*3fa0*/  SHF.R.U32.HI R0, RZ, 0x10, R0 ;  /* 0x00000010ff007819 */ /* 0x000fe40000011600 */
[----:B------:R-:W-:-:S04]  /*3fb0*/  SHF.R.U32.HI R3, RZ, 0x10, R5 ;  /* 0x00000010ff037819 */ /* 0x000fc80000011605 */
[----:B------:R-:W-:-:S04]  /*3fc0*/  LOP3.LUT R0, R0, R3, RZ, 0xc0, !PT ;  /* 0x0000000300007212 */ /* 0x000fc800078ec0ff */
[----:B------:R-:W-:-:S13]  /*3fd0*/  ISETP.NE.AND P0, PT, R0, R3, PT ;  /* 0x000000030000720c */ /* 0x000fda0003f05270 */
[----:B------:R-:W-:Y:S05]  /*3fe0*/  @P0 BRA `(.L_x_42) ;  /* 0x0000000000300947 */ /* 0x000fea0003800000 */
[----:B------:R-:W-:Y:S01]  /*3ff0*/  R2UR UR7, R5 ;  /* 0x00000000050772ca */ /* 0x000fe200000e0000 */
[----:B------:R-:W1:Y:S01]  /*4000*/  S2R R2, SR_LANEID ;  /* 0x0000000000027919 */ /* 0x000e620000000000 */
[----:B------:R-:W-:Y:S02]  /*4010*/  VOTEU.ANY UR6, UPT, PT ;  /* 0x0000000000067886 */ /* 0x000fe400038e0100 */
[----:B------:R-:W-:-:S09]  /*4020*/  UFLO.U32 UR6, UR6 ;  /* 0x00000006000672bd */ /* 0x000fd200080e0000 */
[----:B------:R-:W-:-:S06]  /*4030*/  ULOP3.LUT UR7, URZ, UR7, URZ, 0x33, !UPT ;  /* 0x00000007ff077292 */ /* 0x000fcc000f8e33ff */
[----:B------:R-:W-:-:S04]  /*4040*/  IMAD.U32 R0, RZ, RZ, UR7 ;  /* 0x00000007ff007e24 */ /* 0x000fc8000f8e00ff */
[----:B------:R-:W2:Y:S02]  /*4050*/  REDUX UR4, R0 ;  /* 0x00000000000473c4 */ /* 0x000ea40000000000 */
[----:B------:R3:W-:Y:S01]  /*4060*/  UTCATOMSWS.AND URZ, UR7 ;  /* 0x0000000700ff79e3 */ /* 0x0007e20008000000 */
[----:B-1----:R-:W-:Y:S01]  /*4070*/  ISETP.EQ.U32.AND P0, PT, R2, UR6, PT ;  /* 0x0000000602007c0c */ /* 0x002fe2000bf02070 */
[----:B--2---:R-:W-:-:S12]  /*4080*/  IMAD.U32 R2, RZ, RZ, UR4 ;  /* 0x00000004ff027e24 */ /* 0x004fd8000f8e00ff */
[----:B------:R3:W-:Y:S01]  /*4090*/  @P0 ATOMS.AND RZ, [UR5], R2 ;  /* 0x00000002ffff098c */ /* 0x0007e2000a800005 */
[----:B------:R-:W-:Y:S05]  /*40a0*/  BRA `(.L_x_43) ;  /* 0x0000000000147947 */ /* 0x000fea0003800000 */
.L_x_42:
[----:B------:R-:W-:Y:S02]  /*40b0*/  MOV R2, 0x40d0 ;  /* 0x000040d000027802 */ /* 0x000fe40000000f00 */
[----:B------:R-:W-:Y:S05]  /*40c0*/  CALL.REL.NOINC `($__internal_0_$__cuda_sm10x_tcgen05_guardrail_trap_col_being_dealloced_not_returned_by_alloc) ;  /* 0x0000000000c87944 */ /* 0x000fea0003c00000 */
[----:B------:R-:W-:Y:S05]  /*40d0*/  BRA `(.L_x_43) ;  /* 0x0000000000087947 */ /* 0x000fea0003800000 */
.L_x_41:
[----:B------:R-:W-:Y:S02]  /*40e0*/  MOV R2, 0x4100 ;  /* 0x0000410000027802 */ /* 0x000fe40000000f00 */
[----:B------:R-:W-:Y:S05]  /*40f0*/  CALL.REL.NOINC `($__internal_2_$__cuda_sm10x_tcgen05_guardrail_trap_unallocated_columns_being_dealloced) ;  /* 0x0000000000d47944 */ /* 0x000fea0003c00000 */
.L_x_43:
[----:B------:R-:W-:Y:S01]  /*4100*/  NOP ;  /* 0x0000000000007918 */ /* 0x000fe20000000000 */
.L_x_40:
[----:B------:R-:W-:-:S04]  /*4110*/  DEPBAR.LE SB0, 0x0 ;  /* 0x000080000000791a */ /* 0x000fc80000000000 */
[----:B---3--:R-:W-:Y:S05]  /*4120*/  EXIT ;  /* 0x000000000000794d */ /* 0x008fea0003800000 */
.L_x_18:
[----:B------:R-:W-:Y:S02]  /*4130*/  MOV R4, UR5 ;  /* 0x0000000500047c02 */ /* 0x000fe40008000f00 */
[----:B------:R-:W-:Y:S02]  /*4140*/  MOV R5, UR5 ;  /* 0x0000000500057c02 */ /* 0x000fe40008000f00 */
[----:B------:R-:W-:-:S07]  /*4150*/  MOV R2, UR9 ;  /* 0x0000000900027c02 */ /* 0x000fce0008000f00 */
.L_x_44:
[----:B-1----:R1:W2:Y:S02]  /*4160*/  SYNCS.PHASECHK.TRANS64.TRYWAIT P0, [R2+URZ+0x38], R5 ;  /* 0x00003805020075a7 */ /* 0x0022a400080011ff */
[----:B--2---:R-:W-:Y:S05]  /*4170*/  @!P0 NANOSLEEP.SYNCS 0x989680 ;  /* 0x009896800000895d */ /* 0x004fea0003900000 */
[----:B------:R-:W2:Y:S02]  /*4180*/  @!P0 SYNCS.PHASECHK.TRANS64 P0, [R2+URZ+0x38], R5 ;  /* 0x00003805020085a7 */ /* 0x000ea400080010ff */
[----:B--2---:R-:W-:Y:S05]  /*4190*/  @!P0 BRA `(.L_x_44) ;  /* 0xfffffffc00f08947 */ /* 0x004fea000383ffff */
[----:B------:R-:W-:Y:S05]  /*41a0*/  BRA `(.L_x_17) ;  /* 0xffffffc800c47947 */ /* 0x000fea000383ffff */
.L_x_21:
[----:B------:R-:W-:Y:S02]  /*41b0*/  MOV R4, UR5 ;  /* 0x0000000500047c02 */ /* 0x000fe40008000f00 */
[----:B------:R-:W-:Y:S02]  /*41c0*/  MOV R5, UR5 ;  /* 0x0000000500057c02 */ /* 0x000fe40008000f00 */
[----:B------:R-:W-:-:S07]  /*41d0*/  MOV R2, UR4 ;  /* 0x0000000400027c02 */ /* 0x000fce0008000f00 */
.L_x_45:
[----:B-1----:R1:W5:Y:S02]  /*41e0*/  SYNCS.PHASECHK.TRANS64.TRYWAIT P0, [R2+URZ+0x38], R5 ;  /* 0x00003805020075a7 */ /* 0x00236400080011ff */
[----:B-----5:R-:W-:Y:S05]  /*41f0*/  @!P0 NANOSLEEP.SYNCS 0x989680 ;  /* 0x009896800000895d */ /* 0x020fea0003900000 */
[----:B------:R-:W5:Y:S02]  /*4200*/  @!P0 SYNCS.PHASECHK.TRANS64 P0, [R2+URZ+0x38], R5 ;  /* 0x00003805020085a7 */ /* 0x000f6400080010ff */
[----:B-----5:R-:W-:Y:S05]  /*4210*/  @!P0 BRA `(.L_x_45) ;  /* 0xfffffffc00f08947 */ /* 0x020fea000383ffff */
[----:B------:R-:W-:Y:S05]  /*4220*/  BRA `(.L_x_46) ;  /* 0xffffffcc00dc7947 */ /* 0x000fea000383ffff */
.L_x_24:
[----:B------:R-:W-:Y:S02]  /*4230*/  MOV R2, UR7 ;  /* 0x0000000700027c02 */ /* 0x000fe40008000f00 */
[-C--:B------:R-:W-:Y:S02]  /*4240*/  MOV R6, R3.reuse ;  /* 0x0000000300067202 */ /* 0x080fe40000000f00 */
[----:B------:R-:W-:-:S07]  /*4250*/  MOV R7, R3 ;  /* 0x0000000300077202 */ /* 0x000fce0000000f00 */
.L_x_47:
[----:B-1----:R1:W4:Y:S02]  /*4260*/  SYNCS.PHASECHK.TRANS64.TRYWAIT P0, [R2+URZ+0x80], R7 ;  /* 0x00008007020075a7 */ /* 0x00232400080011ff */
[----:B----4-:R-:W-:Y:S05]  /*4270*/  @!P0 NANOSLEEP.SYNCS 0x989680 ;  /* 0x009896800000895d */ /* 0x010fea0003900000 */
[----:B------:R-:W4:Y:S02]  /*4280*/  @!P0 SYNCS.PHASECHK.TRANS64 P0, [R2+URZ+0x80], R7 ;  /* 0x00008007020085a7 */ /* 0x000f2400080010ff */
[----:B----4-:R-:W-:Y:S05]  /*4290*/  @!P0 BRA `(.L_x_47) ;  /* 0xfffffffc00f08947 */ /* 0x010fea000383ffff */
[----:B------:R-:W-:Y:S05]  /*42a0*/  BRA `(.L_x_48) ;  /* 0xffffffd000c07947 */ /* 0x000fea000383ffff */
.L_x_26:
[----:B------:R-:W-:Y:S02]  /*42b0*/  MOV R6, UR20 ;  /* 0x0000001400067c02 */ /* 0x000fe40008000f00 */
[----:B------:R-:W-:Y:S02]  /*42c0*/  MOV R7, UR20 ;  /* 0x0000001400077c02 */ /* 0x000fe40008000f00 */
[----:B------:R-:W-:Y:S07]  /*42d0*/  MOV R2, UR5 ;  /* 0x0000000500027c02 */ /* 0x000fee0008000f00 */
.L_x_49:
[----:B-1----:R1:W4:Y:S02]  /*42e0*/  SYNCS.PHASECHK.TRANS64.TRYWAIT P0, [R2+URZ], R7 ;  /* 0x00000007020075a7 */ /* 0x00232400080011ff */
[----:B----4-:R-:W-:Y:S05]  /*42f0*/  @!P0 NANOSLEEP.SYNCS 0x989680 ;  /* 0x009896800000895d */ /* 0x010fea0003900000 */
[----:B------:R-:W4:Y:S02]  /*4300*/  @!P0 SYNCS.PHASECHK.TRANS64 P0, [R2+URZ], R7 ;  /* 0x00000007020085a7 */ /* 0x000f2400080010ff */
[----:B----4-:R-:W-:Y:S05]  /*4310*/  @!P0 BRA `(.L_x_49) ;  /* 0xfffffffc00f08947 */ /* 0x010fea000383ffff */
[----:B------:R-:W-:Y:S05]  /*4320*/  BRA `(.L_x_25) ;  /* 0xffffffd400087947 */ /* 0x000fea000383ffff */
.L_x_29:
[----:B------:R-:W-:-:S07]  /*4330*/  MOV R5, R4 ;  /* 0x0000000400057202 */ /* 0x000fce0000000f00 */
.L_x_50:
[----:B-1----:R1:W4:Y:S02]  /*4340*/  SYNCS.PHASECHK.TRANS64.TRYWAIT P0, [R2+URZ+0x80], R5 ;  /* 0x00008005020075a7 */ /* 0x00232400080011ff */
[----:B----4-:R-:W-:Y:S05]  /*4350*/  @!P0 NANOSLEEP.SYNCS 0x989680 ;  /* 0x009896800000895d */ /* 0x010fea0003900000 */
[----:B------:R-:W4:Y:S02]  /*4360*/  @!P0 SYNCS.PHASECHK.TRANS64 P0, [R2+URZ+0x80], R5 ;  /* 0x00008005020085a7 */ /* 0x000f2400080010ff */
[----:B----4-:R-:W-:Y:S05]  /*4370*/  @!P0 BRA `(.L_x_50) ;  /* 0xfffffffc00f08947 */ /* 0x010fea000383ffff */
[----:B------:R-:W-:Y:S05]  /*4380*/  BRA `(.L_x_22) ;  /* 0xffffffd400b07947 */ /* 0x000fea000383ffff */
.L_x_36:
[----:B------:R-:W-:-:S07]  /*4390*/  MOV R7, R6 ;  /* 0x0000000600077202 */ /* 0x000fce0000000f00 */
.L_x_51:
[----:B-1----:R1:W2:Y:S02]  /*43a0*/  SYNCS.PHASECHK.TRANS64.TRYWAIT P0, [R3+URZ+0x70], R7 ;  /* 0x00007007030075a7 */ /* 0x0022a400080011ff */
[----:B--2---:R-:W-:Y:S05]  /*43b0*/  @!P0 NANOSLEEP.SYNCS 0x989680 ;  /* 0x009896800000895d */ /* 0x004fea0003900000 */
[----:B------:R-:W2:Y:S02]  /*43c0*/  @!P0 SYNCS.PHASECHK.TRANS64 P0, [R3+URZ+0x70], R7 ;  /* 0x00007007030085a7 */ /* 0x000ea400080010ff */
[----:B--2---:R-:W-:Y:S05]  /*43d0*/  @!P0 BRA `(.L_x_51) ;  /* 0xfffffffc00f08947 */ /* 0x004fea000383ffff */
[----:B------:R-:W-:Y:S05]  /*43e0*/  BRA `(.L_x_52) ;  /* 0xffffffdc00f07947 */ /* 0x000fea000383ffff */
        .weak           $__internal_0_$__cuda_sm10x_tcgen05_guardrail_trap_col_being_dealloced_not_returned_by_alloc
        .type           $__internal_0_$__cuda_sm10x_tcgen05_guardrail_trap_col_being_dealloced_not_returned_by_alloc,@function
        .size           $__internal_0_$__cuda_sm10x_tcgen05_guardrail_trap_col_being_dealloced_not_returned_by_alloc,($__internal_1_$__cuda_sm10x_tcgen05_guardrail_trap_phase_invalid_during_alloc - $__internal_0_$__cuda_sm10x_tcgen05_guardrail_trap_col_being_dealloced_not_returned_by_alloc)
$__internal_0_$__cuda_sm10x_tcgen05_guardrail_trap_col_being_dealloced_not_returned_by_alloc:
[----:B------:R-:W-:Y:S05]  /*43f0*/  BPT.TRAP 0x1 ;  /* 0x000000040000795c */ /* 0x000fea0000300000 */
[----:B------:R-:W-:-:S04]  /*4400*/  HFMA2 R3, -RZ, RZ, 0, 0 ;  /* 0x00000000ff037431 */ /* 0x000fc800000001ff */
[----:B------:R-:W-:Y:S05]  /*4410*/  RET.REL.NODEC R2 `(kernel_cutlass_kernel_cudnngemm_swigludense_gemm_persistent_swigluPersistentDenseGemmKernel_object_at__TiledMMA_ThrLayoutVMNK11110000_PermutationMNK____MMAAtom_ThrID10_ShapeMNK6412832_TVL_0) ;  /* 0xffffffb802f87950 */ /* 0x000fea0003c3ffff */
        .weak           $__internal_1_$__cuda_sm10x_tcgen05_guardrail_trap_phase_invalid_during_alloc
        .type           $__internal_1_$__cuda_sm10x_tcgen05_guardrail_trap_phase_invalid_during_alloc,@function
        .size           $__internal_1_$__cuda_sm10x_tcgen05_guardrail_trap_phase_invalid_during_alloc,($__internal_2_$__cuda_sm10x_tcgen05_guardrail_trap_unallocated_columns_being_dealloced - $__internal_1_$__cuda_sm10x_tcgen05_guardrail_trap_phase_invalid_during_alloc)
$__internal_1_$__cuda_sm10x_tcgen05_guardrail_trap_phase_invalid_during_alloc:
[----:B------:R-:W-:Y:S05]  /*4420*/  BPT.TRAP 0x1 ;  /* 0x000000040000795c */ /* 0x000fea0000300000 */
[----:B------:R-:W-:-:S04]  /*4430*/  MOV R3, 0x0 ;  /* 0x0000000000037802 */ /* 0x000fc80000000f00 */
[----:B------:R-:W-:Y:S05]  /*4440*/  RET.REL.NODEC R2 `(kernel_cutlass_kernel_cudnngemm_swigludense_gemm_persistent_swigluPersistentDenseGemmKernel_object_at__TiledMMA_ThrLayoutVMNK11110000_PermutationMNK____MMAAtom_ThrID10_ShapeMNK6412832_TVL_0) ;  /* 0xffffffb802ec7950 */ /* 0x000fea0003c3ffff */
        .weak           $__internal_2_$__cuda_sm10x_tcgen05_guardrail_trap_unallocated_columns_being_dealloced
        .type           $__internal_2_$__cuda_sm10x_tcgen05_guardrail_trap_unallocated_columns_being_dealloced,@function
        .size           $__internal_2_$__cuda_sm10x_tcgen05_guardrail_trap_unallocated_columns_being_dealloced,(.L_x_56 - $__internal_2_$__cuda_sm10x_tcgen05_guardrail_trap_unallocated_columns_being_dealloced)
$__internal_2_$__cuda_sm10x_tcgen05_guardrail_trap_unallocated_columns_being_dealloced:
[----:B------:R-:W-:Y:S05]  /*4450*/  BPT.TRAP 0x1 ;  /* 0x000000040000795c */ /* 0x000fea0000300000 */
[----:B------:R-:W-:-:S04]  /*4460*/  HFMA2 R3, -RZ, RZ, 0, 0 ;  /* 0x00000000ff037431 */ /* 0x000fc800000001ff */
[----:B------:R-:W-:Y:S05]  /*4470*/  RET.REL.NODEC R2 `(kernel_cutlass_kernel_cudnngemm_swigludense_gemm_persistent_swigluPersistentDenseGemmKernel_object_at__TiledMMA_ThrLayoutVMNK11110000_PermutationMNK____MMAAtom_ThrID10_ShapeMNK6412832_TVL_0) ;  /* 0xffffffb802e07950 */ /* 0x000fea0003c3ffff */
.L_x_53:
[----:B------:R-:W-:-:S00]  /*4480*/  BRA `(.L_x_53) ;  /* 0xfffffffc00fc7947 */ /* 0x000fc0000383ffff */
[----:B------:R-:W-:-:S00]  /*4490*/  NOP ;  /* 0x0000000000007918 */ /* 0x000fc00000000000 */
        /* <DEDUP_REMOVED lines=14> */
.L_x_56:


//--------------------- .nv.shared.kernel_cutlass_kernel_cudnngemm_swigludense_gemm_persistent_swigluPersistentDenseGemmKernel_object_at__TiledMMA_ThrLayoutVMNK11110000_PermutationMNK____MMAAtom_ThrID10_ShapeMNK6412832_TVL_0 --------------------------
	.section	.nv.shared.kernel_cutlass_kernel_cudnngemm_swigludense_gemm_persistent_swigluPersistentDenseGemmKernel_object_at__TiledMMA_ThrLayoutVMNK11110000_PermutationMNK____MMAAtom_ThrID10_ShapeMNK6412832_TVL_0,"aw",@nobits
	.sectionflags	@""
	.align	1024
	.zero		1024


//--------------------- .nv.shared.reserved.0     --------------------------
	.section	.nv.shared.reserved.0,"aw",@nobits
	.align	8
	.weak		__nv_reservedSMEM_offset_0_alias
	.size		__nv_reservedSMEM_offset_0_alias, 0, 64
	.other		__nv_reservedSMEM_offset_0_alias,@"STO_CUDA_RESERVED_SHARED STV_DEFAULT"
__nv_reservedSMEM_offset_0_alias:
	.zero		0
.nv.shared.reserved.0:
	.zero		64
	.weak		__nv_reservedSMEM_allocation_phase
	.type		__nv_reservedSMEM_allocation_phase,@object
	.size		__nv_reservedSMEM_allocation_phase,(.L_0 - __nv_reservedSMEM_allocation_phase)
__nv_reservedSMEM_allocation_phase:
	.zero		1
.L_0:
	.zero		7
	.weak		__nv_reservedSMEM_devtool_atexit_pc
	.type		__nv_reservedSMEM_devtool_atexit_pc,@object
	.size		__nv_reservedSMEM_devtool_atexit_pc,(__nv_reservedSMEM_allocation_mask - __nv_reservedSMEM_devtool_atexit_pc)
__nv_reservedSMEM_devtool_atexit_pc:
	.zero		8
	.weak		__nv_reservedSMEM_allocation_mask
	.type		__nv_reservedSMEM_allocation_mask,@object
	.size		__nv_reservedSMEM_allocation_mask,(.L_2 - __nv_reservedSMEM_allocation_mask)
__nv_reservedSMEM_allocation_mask:
	.zero		4
.L_2:


//--------------------- .nv.constant0.kernel_cutlass_kernel_cudnngemm_swigludense_gemm_persistent_swigluPersistentDenseGemmKernel_object_at__TiledMMA_ThrLayoutVMNK11110000_PermutationMNK____MMAAtom_ThrID10_ShapeMNK6412832_TVL_0 --------------------------
	.section	.nv.constant0.kernel_cutlass_kernel_cudnngemm_swigludense_gemm_persistent_swigluPersistentDenseGemmKernel_object_at__TiledMMA_ThrLayoutVMNK11110000_PermutationMNK____MMAAtom_ThrID10_ShapeMNK6412832_TVL_0,"a",@progbits
	.sectionflags	@""
	.align	4
.nv.constant0.kernel_cutlass_kernel_cudnngemm_swigludense_gemm_persistent_swigluPersistentDenseGemmKernel_object_at__TiledMMA_ThrLayoutVMNK11110000_PermutationMNK____MMAAtom_ThrID10_ShapeMNK6412832_TVL_0:
	.zero		1512


//--------------------- SYMBOLS --------------------------

	.type		.nv.reservedSmem.offset0,@object
	.size		.nv.reservedSmem.offset0,0x4
	.type		.nv.reservedSmem.cap,@object
	.size		.nv.reservedSmem.cap,0x4
